	.target	sm_103a

	.elftype	@"ET_EXEC"


//--------------------- .note.nv.tkinfo           --------------------------
	.section	.note.nv.tkinfo,"",@"SHT_NOTE"
	.sectionflags	@"SHF_NOTE_NV_TKINFO"
	.tkinfo
        /*0018*/ 	.word	0x00000002
        /*0030*/ 	.string	""
        /*0030*/ 	.string	"ptxas"
        /*0030*/ 	.string	"Cuda compilation tools, release 13.0, V13.0.88"
        /*0030*/ 	.string	"Build cuda_13.0.r13.0/compiler.36424714_0"
        /*0030*/ 	.string	"-arch sm_103a -m 64 "



//--------------------- .note.nv.cuinfo           --------------------------
	.section	.note.nv.cuinfo,"",@"SHT_NOTE"
	.sectionflags	@"SHF_NOTE_NV_CUINFO"
        /*0018*/ 	.short	0x0002
        /*001a*/ 	.short	0x0067
        /*001c*/ 	.short	0x0082
	.zero		2


//--------------------- .nv.info                  --------------------------
	.section	.nv.info,"",@"SHT_CUDA_INFO"
	.align	4


	//----- nvinfo : EIATTR_REGCOUNT
	.align		4
        /*0000*/ 	.byte	0x04, 0x2f
        /*0002*/ 	.short	(.L_12 - .L_11)
	.align		4
.L_11:
        /*0004*/ 	.word	index@(_ZN7cutlass13device_kernelIN5flash11enable_sm90INS1_16FlashAttnFwdSm90INS1_25CollectiveMainloopFwdSm90ILi2EN4cute5tupleIJNS5_1CILi1EEES8_S8_EEENS6_IJNS7_ILi128EEENS7_ILi160EEENS7_ILi192EEEEEELi128ENS_12float_e4m3_tEfNS_4arch4Sm90ELb1ELb0ELb0ELb1ELb0ELb1ELb0ELb1ELb1ELb1ELb0ELb0EEENS1_21CollectiveEpilogueFwdINS6_IJSA_SA_SB_EEES9_NS_10bfloat16_tESG_Li256ELb1ELb1ELb0ELb1EEENS1_36VarlenDynamicPersistentTileSchedulerILi128ELi160ELi256ELi128ELb0ELb1ELb1ELb1ELb1ELb1EEEEEEEEEvNT_6ParamsE)
        /*0008*/ 	.word	0x00000004


	//----- nvinfo : EIATTR_FRAME_SIZE
	.align		4
.L_12:
        /*000c*/ 	.byte	0x04, 0x11
        /*000e*/ 	.short	(.L_14 - .L_13)
	.align		4
.L_13:
        /*0010*/ 	.word	index@(_ZN7cutlass13device_kernelIN5flash11enable_sm90INS1_16FlashAttnFwdSm90INS1_25CollectiveMainloopFwdSm90ILi2EN4cute5tupleIJNS5_1CILi1EEES8_S8_EEENS6_IJNS7_ILi128EEENS7_ILi160EEENS7_ILi192EEEEEELi128ENS_12float_e4m3_tEfNS_4arch4Sm90ELb1ELb0ELb0ELb1ELb0ELb1ELb0ELb1ELb1ELb1ELb0ELb0EEENS1_21CollectiveEpilogueFwdINS6_IJSA_SA_SB_EEES9_NS_10bfloat16_tESG_Li256ELb1ELb1ELb0ELb1EEENS1_36VarlenDynamicPersistentTileSchedulerILi128ELi160ELi256ELi128ELb0ELb1ELb1ELb1ELb1ELb1EEEEEEEEEvNT_6ParamsE)
        /*0014*/ 	.word	0x00000000


	//----- nvinfo : EIATTR_REGCOUNT
	.align		4
.L_14:
        /*0018*/ 	.byte	0x04, 0x2f
        /*001a*/ 	.short	(.L_16 - .L_15)
	.align		4
.L_15:
        /*001c*/ 	.word	index@(_ZN7cutlass13device_kernelIN5flash11enable_sm90INS1_16FlashAttnFwdSm90INS1_25CollectiveMainloopFwdSm90ILi2EN4cute5tupleIJNS5_1CILi1EEES8_S8_EEENS6_IJNS7_ILi128EEENS7_ILi160EEENS7_ILi192EEEEEELi128ENS_12float_e4m3_tEfNS_4arch4Sm90ELb1ELb0ELb0ELb1ELb0ELb0ELb0ELb1ELb1ELb1ELb0ELb0EEENS1_21CollectiveEpilogueFwdINS6_IJSA_SA_SB_EEES9_NS_10bfloat16_tESG_Li256ELb1ELb1ELb0ELb1EEENS1_36VarlenDynamicPersistentTileSchedulerILi128ELi160ELi256ELi128ELb0ELb1ELb1ELb1ELb1ELb1EEEEEEEEEvNT_6ParamsE)
        /*0020*/ 	.word	0x00000004


	//----- nvinfo : EIATTR_FRAME_SIZE
	.align		4
.L_16:
        /*0024*/ 	.byte	0x04, 0x11
        /*0026*/ 	.short	(.L_18 - .L_17)
	.align		4
.L_17:
        /*0028*/ 	.word	index@(_ZN7cutlass13device_kernelIN5flash11enable_sm90INS1_16FlashAttnFwdSm90INS1_25CollectiveMainloopFwdSm90ILi2EN4cute5tupleIJNS5_1CILi1EEES8_S8_EEENS6_IJNS7_ILi128EEENS7_ILi160EEENS7_ILi192EEEEEELi128ENS_12float_e4m3_tEfNS_4arch4Sm90ELb1ELb0ELb0ELb1ELb0ELb0ELb0ELb1ELb1ELb1ELb0ELb0EEENS1_21CollectiveEpilogueFwdINS6_IJSA_SA_SB_EEES9_NS_10bfloat16_tESG_Li256ELb1ELb1ELb0ELb1EEENS1_36VarlenDynamicPersistentTileSchedulerILi128ELi160ELi256ELi128ELb0ELb1ELb1ELb1ELb1ELb1EEEEEEEEEvNT_6ParamsE)
        /*002c*/ 	.word	0x00000000


	//----- nvinfo : EIATTR_REGCOUNT
	.align		4
.L_18:
        /*0030*/ 	.byte	0x04, 0x2f
        /*0032*/ 	.short	(.L_20 - .L_19)
	.align		4
.L_19:
        /*0034*/ 	.word	index@(_ZN7cutlass13device_kernelIN5flash11enable_sm90INS1_16FlashAttnFwdSm90INS1_25CollectiveMainloopFwdSm90ILi2EN4cute5tupleIJNS5_1CILi1EEES8_S8_EEENS6_IJNS7_ILi128EEENS7_ILi160EEENS7_ILi192EEEEEELi128ENS_12float_e4m3_tEfNS_4arch4Sm90ELb1ELb0ELb0ELb0ELb0ELb0ELb0ELb1ELb1ELb1ELb0ELb0EEENS1_21CollectiveEpilogueFwdINS6_IJSA_SA_SB_EEES9_NS_10bfloat16_tESG_Li256ELb0ELb1ELb0ELb1EEENS1_30DynamicPersistentTileSchedulerILi256ELi128ELb0ELb1ELb1EEEEEEEEEvNT_6ParamsE)
        /*0038*/ 	.word	0x00000004


	//----- nvinfo : EIATTR_FRAME_SIZE
	.align		4
.L_20:
        /*003c*/ 	.byte	0x04, 0x11
        /*003e*/ 	.short	(.L_22 - .L_21)
	.align		4
.L_21:
        /*0040*/ 	.word	index@(_ZN7cutlass13device_kernelIN5flash11enable_sm90INS1_16FlashAttnFwdSm90INS1_25CollectiveMainloopFwdSm90ILi2EN4cute5tupleIJNS5_1CILi1EEES8_S8_EEENS6_IJNS7_ILi128EEENS7_ILi160EEENS7_ILi192EEEEEELi128ENS_12float_e4m3_tEfNS_4arch4Sm90ELb1ELb0ELb0ELb0ELb0ELb0ELb0ELb1ELb1ELb1ELb0ELb0EEENS1_21CollectiveEpilogueFwdINS6_IJSA_SA_SB_EEES9_NS_10bfloat16_tESG_Li256ELb0ELb1ELb0ELb1EEENS1_30DynamicPersistentTileSchedulerILi256ELi128ELb0ELb1ELb1EEEEEEEEEvNT_6ParamsE)
        /*0044*/ 	.word	0x00000000


	//----- nvinfo : EIATTR_REGCOUNT
	.align		4
.L_22:
        /*0048*/ 	.byte	0x04, 0x2f
        /*004a*/ 	.short	(.L_24 - .L_23)
	.align		4
.L_23:
        /*004c*/ 	.word	index@(_ZN7cutlass13device_kernelIN5flash11enable_sm90INS1_16FlashAttnFwdSm90INS1_25CollectiveMainloopFwdSm90ILi2EN4cute5tupleIJNS5_1CILi1EEES8_S8_EEENS6_IJNS7_ILi128EEENS7_ILi160EEENS7_ILi192EEEEEELi128ENS_12float_e4m3_tEfNS_4arch4Sm90ELb0ELb1ELb0ELb1ELb0ELb1ELb0ELb1ELb1ELb1ELb0ELb0EEENS1_21CollectiveEpilogueFwdINS6_IJSA_SA_SB_EEES9_NS_10bfloat16_tESG_Li256ELb1ELb1ELb0ELb1EEENS1_36VarlenDynamicPersistentTileSchedulerILi128ELi160ELi256ELi128ELb0ELb1ELb1ELb1ELb0ELb1EEEEEEEEEvNT_6ParamsE)
        /*0050*/ 	.word	0x00000004


	//----- nvinfo : EIATTR_FRAME_SIZE
	.align		4
.L_24:
        /*0054*/ 	.byte	0x04, 0x11
        /*0056*/ 	.short	(.L_26 - .L_25)
	.align		4
.L_25:
        /*0058*/ 	.word	index@(_ZN7cutlass13device_kernelIN5flash11enable_sm90INS1_16FlashAttnFwdSm90INS1_25CollectiveMainloopFwdSm90ILi2EN4cute5tupleIJNS5_1CILi1EEES8_S8_EEENS6_IJNS7_ILi128EEENS7_ILi160EEENS7_ILi192EEEEEELi128ENS_12float_e4m3_tEfNS_4arch4Sm90ELb0ELb1ELb0ELb1ELb0ELb1ELb0ELb1ELb1ELb1ELb0ELb0EEENS1_21CollectiveEpilogueFwdINS6_IJSA_SA_SB_EEES9_NS_10bfloat16_tESG_Li256ELb1ELb1ELb0ELb1EEENS1_36VarlenDynamicPersistentTileSchedulerILi128ELi160ELi256ELi128ELb0ELb1ELb1ELb1ELb0ELb1EEEEEEEEEvNT_6ParamsE)
        /*005c*/ 	.word	0x00000000


	//----- nvinfo : EIATTR_REGCOUNT
	.align		4
.L_26:
        /*0060*/ 	.byte	0x04, 0x2f
        /*0062*/ 	.short	(.L_28 - .L_27)
	.align		4
.L_27:
        /*0064*/ 	.word	index@(_ZN7cutlass13device_kernelIN5flash11enable_sm90INS1_16FlashAttnFwdSm90INS1_25CollectiveMainloopFwdSm90ILi2EN4cute5tupleIJNS5_1CILi1EEES8_S8_EEENS6_IJNS7_ILi128EEENS7_ILi160EEENS7_ILi192EEEEEELi128ENS_12float_e4m3_tEfNS_4arch4Sm90ELb0ELb1ELb0ELb1ELb0ELb0ELb0ELb1ELb1ELb1ELb0ELb0EEENS1_21CollectiveEpilogueFwdINS6_IJSA_SA_SB_EEES9_NS_10bfloat16_tESG_Li256ELb1ELb1ELb0ELb1EEENS1_36VarlenDynamicPersistentTileSchedulerILi128ELi160ELi256ELi128ELb0ELb1ELb1ELb1ELb0ELb1EEEEEEEEEvNT_6ParamsE)
        /*0068*/ 	.word	0x00000004


	//----- nvinfo : EIATTR_FRAME_SIZE
	.align		4
.L_28:
        /*006c*/ 	.byte	0x04, 0x11
        /*006e*/ 	.short	(.L_30 - .L_29)
	.align		4
.L_29:
        /*0070*/ 	.word	index@(_ZN7cutlass13device_kernelIN5flash11enable_sm90INS1_16FlashAttnFwdSm90INS1_25CollectiveMainloopFwdSm90ILi2EN4cute5tupleIJNS5_1CILi1EEES8_S8_EEENS6_IJNS7_ILi128EEENS7_ILi160EEENS7_ILi192EEEEEELi128ENS_12float_e4m3_tEfNS_4arch4Sm90ELb0ELb1ELb0ELb1ELb0ELb0ELb0ELb1ELb1ELb1ELb0ELb0EEENS1_21CollectiveEpilogueFwdINS6_IJSA_SA_SB_EEES9_NS_10bfloat16_tESG_Li256ELb1ELb1ELb0ELb1EEENS1_36VarlenDynamicPersistentTileSchedulerILi128ELi160ELi256ELi128ELb0ELb1ELb1ELb1ELb0ELb1EEEEEEEEEvNT_6ParamsE)
        /*0074*/ 	.word	0x00000000


	//----- nvinfo : EIATTR_REGCOUNT
	.align		4
.L_30:
        /*0078*/ 	.byte	0x04, 0x2f
        /*007a*/ 	.short	(.L_32 - .L_31)
	.align		4
.L_31:
        /*007c*/ 	.word	index@(_ZN7cutlass13device_kernelIN5flash11enable_sm90INS1_16FlashAttnFwdSm90INS1_25CollectiveMainloopFwdSm90ILi2EN4cute5tupleIJNS5_1CILi1EEES8_S8_EEENS6_IJNS7_ILi128EEENS7_ILi160EEENS7_ILi192EEEEEELi128ENS_12float_e4m3_tEfNS_4arch4Sm90ELb0ELb1ELb0ELb0ELb0ELb0ELb0ELb1ELb1ELb1ELb0ELb0EEENS1_21CollectiveEpilogueFwdINS6_IJSA_SA_SB_EEES9_NS_10bfloat16_tESG_Li256ELb0ELb1ELb0ELb1EEENS1_30DynamicPersistentTileSchedulerILi256ELi128ELb0ELb1ELb1EEEEEEEEEvNT_6ParamsE)
        /*0080*/ 	.word	0x00000004


	//----- nvinfo : EIATTR_FRAME_SIZE
	.align		4
.L_32:
        /*0084*/ 	.byte	0x04, 0x11
        /*0086*/ 	.short	(.L_34 - .L_33)
	.align		4
.L_33:
        /*0088*/ 	.word	index@(_ZN7cutlass13device_kernelIN5flash11enable_sm90INS1_16FlashAttnFwdSm90INS1_25CollectiveMainloopFwdSm90ILi2EN4cute5tupleIJNS5_1CILi1EEES8_S8_EEENS6_IJNS7_ILi128EEENS7_ILi160EEENS7_ILi192EEEEEELi128ENS_12float_e4m3_tEfNS_4arch4Sm90ELb0ELb1ELb0ELb0ELb0ELb0ELb0ELb1ELb1ELb1ELb0ELb0EEENS1_21CollectiveEpilogueFwdINS6_IJSA_SA_SB_EEES9_NS_10bfloat16_tESG_Li256ELb0ELb1ELb0ELb1EEENS1_30DynamicPersistentTileSchedulerILi256ELi128ELb0ELb1ELb1EEEEEEEEEvNT_6ParamsE)
        /*008c*/ 	.word	0x00000000


	//----- nvinfo : EIATTR_REGCOUNT
	.align		4
.L_34:
        /*0090*/ 	.byte	0x04, 0x2f
        /*0092*/ 	.short	(.L_36 - .L_35)
	.align		4
.L_35:
        /*0094*/ 	.word	index@(_ZN7cutlass13device_kernelIN5flash11enable_sm90INS1_16FlashAttnFwdSm90INS1_25CollectiveMainloopFwdSm90ILi2EN4cute5tupleIJNS5_1CILi1EEES8_S8_EEENS6_IJNS7_ILi128EEENS7_ILi160EEENS7_ILi192EEEEEELi128ENS_12float_e4m3_tEfNS_4arch4Sm90ELb0ELb0ELb0ELb1ELb0ELb1ELb0ELb1ELb1ELb1ELb0ELb0EEENS1_21CollectiveEpilogueFwdINS6_IJSA_SA_SB_EEES9_NS_10bfloat16_tESG_Li256ELb1ELb1ELb0ELb1EEENS1_36VarlenDynamicPersistentTileSchedulerILi128ELi160ELi256ELi128ELb0ELb1ELb1ELb0ELb1ELb1EEEEEEEEEvNT_6ParamsE)
        /*0098*/ 	.word	0x00000004


	//----- nvinfo : EIATTR_FRAME_SIZE
	.align		4
.L_36:
        /*009c*/ 	.byte	0x04, 0x11
        /*009e*/ 	.short	(.L_38 - .L_37)
	.align		4
.L_37:
        /*00a0*/ 	.word	index@(_ZN7cutlass13device_kernelIN5flash11enable_sm90INS1_16FlashAttnFwdSm90INS1_25CollectiveMainloopFwdSm90ILi2EN4cute5tupleIJNS5_1CILi1EEES8_S8_EEENS6_IJNS7_ILi128EEENS7_ILi160EEENS7_ILi192EEEEEELi128ENS_12float_e4m3_tEfNS_4arch4Sm90ELb0ELb0ELb0ELb1ELb0ELb1ELb0ELb1ELb1ELb1ELb0ELb0EEENS1_21CollectiveEpilogueFwdINS6_IJSA_SA_SB_EEES9_NS_10bfloat16_tESG_Li256ELb1ELb1ELb0ELb1EEENS1_36VarlenDynamicPersistentTileSchedulerILi128ELi160ELi256ELi128ELb0ELb1ELb1ELb0ELb1ELb1EEEEEEEEEvNT_6ParamsE)
        /*00a4*/ 	.word	0x00000000


	//----- nvinfo : EIATTR_REGCOUNT
	.align		4
.L_38:
        /*00a8*/ 	.byte	0x04, 0x2f
        /*00aa*/ 	.short	(.L_40 - .L_39)
	.align		4
.L_39:
        /*00ac*/ 	.word	index@(_ZN7cutlass13device_kernelIN5flash11enable_sm90INS1_16FlashAttnFwdSm90INS1_25CollectiveMainloopFwdSm90ILi2EN4cute5tupleIJNS5_1CILi1EEES8_S8_EEENS6_IJNS7_ILi128EEENS7_ILi160EEENS7_ILi192EEEEEELi128ENS_12float_e4m3_tEfNS_4arch4Sm90ELb0ELb0ELb0ELb1ELb0ELb0ELb0ELb1ELb1ELb1ELb0ELb0EEENS1_21CollectiveEpilogueFwdINS6_IJSA_SA_SB_EEES9_NS_10bfloat16_tESG_Li256ELb1ELb1ELb0ELb1EEENS1_36VarlenDynamicPersistentTileSchedulerILi128ELi160ELi256ELi128ELb0ELb1ELb1ELb0ELb1ELb1EEEEEEEEEvNT_6ParamsE)
        /*00b0*/ 	.word	0x00000004


	//----- nvinfo : EIATTR_FRAME_SIZE
	.align		4
.L_40:
        /*00b4*/ 	.byte	0x04, 0x11
        /*00b6*/ 	.short	(.L_42 - .L_41)
	.align		4
.L_41:
        /*00b8*/ 	.word	index@(_ZN7cutlass13device_kernelIN5flash11enable_sm90INS1_16FlashAttnFwdSm90INS1_25CollectiveMainloopFwdSm90ILi2EN4cute5tupleIJNS5_1CILi1EEES8_S8_EEENS6_IJNS7_ILi128EEENS7_ILi160EEENS7_ILi192EEEEEELi128ENS_12float_e4m3_tEfNS_4arch4Sm90ELb0ELb0ELb0ELb1ELb0ELb0ELb0ELb1ELb1ELb1ELb0ELb0EEENS1_21CollectiveEpilogueFwdINS6_IJSA_SA_SB_EEES9_NS_10bfloat16_tESG_Li256ELb1ELb1ELb0ELb1EEENS1_36VarlenDynamicPersistentTileSchedulerILi128ELi160ELi256ELi128ELb0ELb1ELb1ELb0ELb1ELb1EEEEEEEEEvNT_6ParamsE)
        /*00bc*/ 	.word	0x00000000


	//----- nvinfo : EIATTR_REGCOUNT
	.align		4
.L_42:
        /*00c0*/ 	.byte	0x04, 0x2f
        /*00c2*/ 	.short	(.L_44 - .L_43)
	.align		4
.L_43:
        /*00c4*/ 	.word	index@(_ZN7cutlass13device_kernelIN5flash11enable_sm90INS1_16FlashAttnFwdSm90INS1_25CollectiveMainloopFwdSm90ILi2EN4cute5tupleIJNS5_1CILi2EEENS7_ILi1EEES9_EEENS6_IJNS7_ILi128EEENS7_ILi160EEENS7_ILi192EEEEEELi128ENS_12float_e4m3_tEfNS_4arch4Sm90ELb0ELb0ELb0ELb0ELb0ELb0ELb0ELb1ELb1ELb1ELb0ELb0EEENS1_21CollectiveEpilogueFwdINS6_IJSB_SB_SC_EEESA_NS_10bfloat16_tESH_Li256ELb0ELb1ELb0ELb1EEENS1_29StaticPersistentTileSchedulerILb0EEEEEEEEEvNT_6ParamsE)
        /*00c8*/ 	.word	0x00000004


	//----- nvinfo : EIATTR_FRAME_SIZE
	.align		4
.L_44:
        /*00cc*/ 	.byte	0x04, 0x11
        /*00ce*/ 	.short	(.L_46 - .L_45)
	.align		4
.L_45:
        /*00d0*/ 	.word	index@(_ZN7cutlass13device_kernelIN5flash11enable_sm90INS1_16FlashAttnFwdSm90INS1_25CollectiveMainloopFwdSm90ILi2EN4cute5tupleIJNS5_1CILi2EEENS7_ILi1EEES9_EEENS6_IJNS7_ILi128EEENS7_ILi160EEENS7_ILi192EEEEEELi128ENS_12float_e4m3_tEfNS_4arch4Sm90ELb0ELb0ELb0ELb0ELb0ELb0ELb0ELb1ELb1ELb1ELb0ELb0EEENS1_21CollectiveEpilogueFwdINS6_IJSB_SB_SC_EEESA_NS_10bfloat16_tESH_Li256ELb0ELb1ELb0ELb1EEENS1_29StaticPersistentTileSchedulerILb0EEEEEEEEEvNT_6ParamsE)
        /*00d4*/ 	.word	0x00000000


	//----- nvinfo : EIATTR_REGCOUNT
	.align		4
.L_46:
        /*00d8*/ 	.byte	0x04, 0x2f
        /*00da*/ 	.short	(.L_48 - .L_47)
	.align		4
.L_47:
        /*00dc*/ 	.word	index@(_ZN7cutlass13device_kernelIN5flash11enable_sm90INS1_16FlashAttnFwdSm90INS1_25CollectiveMainloopFwdSm90ILi2EN4cute5tupleIJNS5_1CILi1EEES8_S8_EEENS6_IJNS7_ILi128EEENS7_ILi160EEENS7_ILi192EEEEEELi128ENS_12float_e4m3_tEfNS_4arch4Sm90ELb0ELb0ELb0ELb0ELb0ELb0ELb0ELb1ELb1ELb1ELb0ELb0EEENS1_21CollectiveEpilogueFwdINS6_IJSA_SA_SB_EEES9_NS_10bfloat16_tESG_Li256ELb0ELb1ELb0ELb1EEENS1_29StaticPersistentTileSchedulerILb0EEEEEEEEEvNT_6ParamsE)
        /*00e0*/ 	.word	0x00000004


	//----- nvinfo : EIATTR_FRAME_SIZE
	.align		4
.L_48:
        /*00e4*/ 	.byte	0x04, 0x11
        /*00e6*/ 	.short	(.L_50 - .L_49)
	.align		4
.L_49:
        /*00e8*/ 	.word	index@(_ZN7cutlass13device_kernelIN5flash11enable_sm90INS1_16FlashAttnFwdSm90INS1_25CollectiveMainloopFwdSm90ILi2EN4cute5tupleIJNS5_1CILi1EEES8_S8_EEENS6_IJNS7_ILi128EEENS7_ILi160EEENS7_ILi192EEEEEELi128ENS_12float_e4m3_tEfNS_4arch4Sm90ELb0ELb0ELb0ELb0ELb0ELb0ELb0ELb1ELb1ELb1ELb0ELb0EEENS1_21CollectiveEpilogueFwdINS6_IJSA_SA_SB_EEES9_NS_10bfloat16_tESG_Li256ELb0ELb1ELb0ELb1EEENS1_29StaticPersistentTileSchedulerILb0EEEEEEEEEvNT_6ParamsE)
        /*00ec*/ 	.word	0x00000000


	//----- nvinfo : EIATTR_MIN_STACK_SIZE
	.align		4
.L_50:
        /*00f0*/ 	.byte	0x04, 0x12
        /*00f2*/ 	.short	(.L_52 - .L_51)
	.align		4
.L_51:
        /*00f4*/ 	.word	index@(_ZN7cutlass13device_kernelIN5flash11enable_sm90INS1_16FlashAttnFwdSm90INS1_25CollectiveMainloopFwdSm90ILi2EN4cute5tupleIJNS5_1CILi1EEES8_S8_EEENS6_IJNS7_ILi128EEENS7_ILi160EEENS7_ILi192EEEEEELi128ENS_12float_e4m3_tEfNS_4arch4Sm90ELb0ELb0ELb0ELb0ELb0ELb0ELb0ELb1ELb1ELb1ELb0ELb0EEENS1_21CollectiveEpilogueFwdINS6_IJSA_SA_SB_EEES9_NS_10bfloat16_tESG_Li256ELb0ELb1ELb0ELb1EEENS1_29StaticPersistentTileSchedulerILb0EEEEEEEEEvNT_6ParamsE)
        /*00f8*/ 	.word	0x00000000


	//----- nvinfo : EIATTR_MIN_STACK_SIZE
	.align		4
.L_52:
        /*00fc*/ 	.byte	0x04, 0x12
        /*00fe*/ 	.short	(.L_54 - .L_53)
	.align		4
.L_53:
        /*0100*/ 	.word	index@(_ZN7cutlass13device_kernelIN5flash11enable_sm90INS1_16FlashAttnFwdSm90INS1_25CollectiveMainloopFwdSm90ILi2EN4cute5tupleIJNS5_1CILi2EEENS7_ILi1EEES9_EEENS6_IJNS7_ILi128EEENS7_ILi160EEENS7_ILi192EEEEEELi128ENS_12float_e4m3_tEfNS_4arch4Sm90ELb0ELb0ELb0ELb0ELb0ELb0ELb0ELb1ELb1ELb1ELb0ELb0EEENS1_21CollectiveEpilogueFwdINS6_IJSB_SB_SC_EEESA_NS_10bfloat16_tESH_Li256ELb0ELb1ELb0ELb1EEENS1_29StaticPersistentTileSchedulerILb0EEEEEEEEEvNT_6ParamsE)
        /*0104*/ 	.word	0x00000000


	//----- nvinfo : EIATTR_MIN_STACK_SIZE
	.align		4
.L_54:
        /*0108*/ 	.byte	0x04, 0x12
        /*010a*/ 	.short	(.L_56 - .L_55)
	.align		4
.L_55:
        /*010c*/ 	.word	index@(_ZN7cutlass13device_kernelIN5flash11enable_sm90INS1_16FlashAttnFwdSm90INS1_25CollectiveMainloopFwdSm90ILi2EN4cute5tupleIJNS5_1CILi1EEES8_S8_EEENS6_IJNS7_ILi128EEENS7_ILi160EEENS7_ILi192EEEEEELi128ENS_12float_e4m3_tEfNS_4arch4Sm90ELb0ELb0ELb0ELb1ELb0ELb0ELb0ELb1ELb1ELb1ELb0ELb0EEENS1_21CollectiveEpilogueFwdINS6_IJSA_SA_SB_EEES9_NS_10bfloat16_tESG_Li256ELb1ELb1ELb0ELb1EEENS1_36VarlenDynamicPersistentTileSchedulerILi128ELi160ELi256ELi128ELb0ELb1ELb1ELb0ELb1ELb1EEEEEEEEEvNT_6ParamsE)
        /*0110*/ 	.word	0x00000000


	//----- nvinfo : EIATTR_MIN_STACK_SIZE
	.align		4
.L_56:
        /*0114*/ 	.byte	0x04, 0x12
        /*0116*/ 	.short	(.L_58 - .L_57)
	.align		4
.L_57:
        /*0118*/ 	.word	index@(_ZN7cutlass13device_kernelIN5flash11enable_sm90INS1_16FlashAttnFwdSm90INS1_25CollectiveMainloopFwdSm90ILi2EN4cute5tupleIJNS5_1CILi1EEES8_S8_EEENS6_IJNS7_ILi128EEENS7_ILi160EEENS7_ILi192EEEEEELi128ENS_12float_e4m3_tEfNS_4arch4Sm90ELb0ELb0ELb0ELb1ELb0ELb1ELb0ELb1ELb1ELb1ELb0ELb0EEENS1_21CollectiveEpilogueFwdINS6_IJSA_SA_SB_EEES9_NS_10bfloat16_tESG_Li256ELb1ELb1ELb0ELb1EEENS1_36VarlenDynamicPersistentTileSchedulerILi128ELi160ELi256ELi128ELb0ELb1ELb1ELb0ELb1ELb1EEEEEEEEEvNT_6ParamsE)
        /*011c*/ 	.word	0x00000000


	//----- nvinfo : EIATTR_MIN_STACK_SIZE
	.align		4
.L_58:
        /*0120*/ 	.byte	0x04, 0x12
        /*0122*/ 	.short	(.L_60 - .L_59)
	.align		4
.L_59:
        /*0124*/ 	.word	index@(_ZN7cutlass13device_kernelIN5flash11enable_sm90INS1_16FlashAttnFwdSm90INS1_25CollectiveMainloopFwdSm90ILi2EN4cute5tupleIJNS5_1CILi1EEES8_S8_EEENS6_IJNS7_ILi128EEENS7_ILi160EEENS7_ILi192EEEEEELi128ENS_12float_e4m3_tEfNS_4arch4Sm90ELb0ELb1ELb0ELb0ELb0ELb0ELb0ELb1ELb1ELb1ELb0ELb0EEENS1_21CollectiveEpilogueFwdINS6_IJSA_SA_SB_EEES9_NS_10bfloat16_tESG_Li256ELb0ELb1ELb0ELb1EEENS1_30DynamicPersistentTileSchedulerILi256ELi128ELb0ELb1ELb1EEEEEEEEEvNT_6ParamsE)
        /*0128*/ 	.word	0x00000000


	//----- nvinfo : EIATTR_MIN_STACK_SIZE
	.align		4
.L_60:
        /*012c*/ 	.byte	0x04, 0x12
        /*012e*/ 	.short	(.L_62 - .L_61)
	.align		4
.L_61:
        /*0130*/ 	.word	index@(_ZN7cutlass13device_kernelIN5flash11enable_sm90INS1_16FlashAttnFwdSm90INS1_25CollectiveMainloopFwdSm90ILi2EN4cute5tupleIJNS5_1CILi1EEES8_S8_EEENS6_IJNS7_ILi128EEENS7_ILi160EEENS7_ILi192EEEEEELi128ENS_12float_e4m3_tEfNS_4arch4Sm90ELb0ELb1ELb0ELb1ELb0ELb0ELb0ELb1ELb1ELb1ELb0ELb0EEENS1_21CollectiveEpilogueFwdINS6_IJSA_SA_SB_EEES9_NS_10bfloat16_tESG_Li256ELb1ELb1ELb0ELb1EEENS1_36VarlenDynamicPersistentTileSchedulerILi128ELi160ELi256ELi128ELb0ELb1ELb1ELb1ELb0ELb1EEEEEEEEEvNT_6ParamsE)
        /*0134*/ 	.word	0x00000000


	//----- nvinfo : EIATTR_MIN_STACK_SIZE
	.align		4
.L_62:
        /*0138*/ 	.byte	0x04, 0x12
        /*013a*/ 	.short	(.L_64 - .L_63)
	.align		4
.L_63:
        /*013c*/ 	.word	index@(_ZN7cutlass13device_kernelIN5flash11enable_sm90INS1_16FlashAttnFwdSm90INS1_25CollectiveMainloopFwdSm90ILi2EN4cute5tupleIJNS5_1CILi1EEES8_S8_EEENS6_IJNS7_ILi128EEENS7_ILi160EEENS7_ILi192EEEEEELi128ENS_12float_e4m3_tEfNS_4arch4Sm90ELb0ELb1ELb0ELb1ELb0ELb1ELb0ELb1ELb1ELb1ELb0ELb0EEENS1_21CollectiveEpilogueFwdINS6_IJSA_SA_SB_EEES9_NS_10bfloat16_tESG_Li256ELb1ELb1ELb0ELb1EEENS1_36VarlenDynamicPersistentTileSchedulerILi128ELi160ELi256ELi128ELb0ELb1ELb1ELb1ELb0ELb1EEEEEEEEEvNT_6ParamsE)
        /*0140*/ 	.word	0x00000000


	//----- nvinfo : EIATTR_MIN_STACK_SIZE
	.align		4
.L_64:
        /*0144*/ 	.byte	0x04, 0x12
        /*0146*/ 	.short	(.L_66 - .L_65)
	.align		4
.L_65:
        /*0148*/ 	.word	index@(_ZN7cutlass13device_kernelIN5flash11enable_sm90INS1_16FlashAttnFwdSm90INS1_25CollectiveMainloopFwdSm90ILi2EN4cute5tupleIJNS5_1CILi1EEES8_S8_EEENS6_IJNS7_ILi128EEENS7_ILi160EEENS7_ILi192EEEEEELi128ENS_12float_e4m3_tEfNS_4arch4Sm90ELb1ELb0ELb0ELb0ELb0ELb0ELb0ELb1ELb1ELb1ELb0ELb0EEENS1_21CollectiveEpilogueFwdINS6_IJSA_SA_SB_EEES9_NS_10bfloat16_tESG_Li256ELb0ELb1ELb0ELb1EEENS1_30DynamicPersistentTileSchedulerILi256ELi128ELb0ELb1ELb1EEEEEEEEEvNT_6ParamsE)
        /*014c*/ 	.word	0x00000000


	//----- nvinfo : EIATTR_MIN_STACK_SIZE
	.align		4
.L_66:
        /*0150*/ 	.byte	0x04, 0x12
        /*0152*/ 	.short	(.L_68 - .L_67)
	.align		4
.L_67:
        /*0154*/ 	.word	index@(_ZN7cutlass13device_kernelIN5flash11enable_sm90INS1_16FlashAttnFwdSm90INS1_25CollectiveMainloopFwdSm90ILi2EN4cute5tupleIJNS5_1CILi1EEES8_S8_EEENS6_IJNS7_ILi128EEENS7_ILi160EEENS7_ILi192EEEEEELi128ENS_12float_e4m3_tEfNS_4arch4Sm90ELb1ELb0ELb0ELb1ELb0ELb0ELb0ELb1ELb1ELb1ELb0ELb0EEENS1_21CollectiveEpilogueFwdINS6_IJSA_SA_SB_EEES9_NS_10bfloat16_tESG_Li256ELb1ELb1ELb0ELb1EEENS1_36VarlenDynamicPersistentTileSchedulerILi128ELi160ELi256ELi128ELb0ELb1ELb1ELb1ELb1ELb1EEEEEEEEEvNT_6ParamsE)
        /*0158*/ 	.word	0x00000000


	//----- nvinfo : EIATTR_MIN_STACK_SIZE
	.align		4
.L_68:
        /*015c*/ 	.byte	0x04, 0x12
        /*015e*/ 	.short	(.L_70 - .L_69)
	.align		4
.L_69:
        /*0160*/ 	.word	index@(_ZN7cutlass13device_kernelIN5flash11enable_sm90INS1_16FlashAttnFwdSm90INS1_25CollectiveMainloopFwdSm90ILi2EN4cute5tupleIJNS5_1CILi1EEES8_S8_EEENS6_IJNS7_ILi128EEENS7_ILi160EEENS7_ILi192EEEEEELi128ENS_12float_e4m3_tEfNS_4arch4Sm90ELb1ELb0ELb0ELb1ELb0ELb1ELb0ELb1ELb1ELb1ELb0ELb0EEENS1_21CollectiveEpilogueFwdINS6_IJSA_SA_SB_EEES9_NS_10bfloat16_tESG_Li256ELb1ELb1ELb0ELb1EEENS1_36VarlenDynamicPersistentTileSchedulerILi128ELi160ELi256ELi128ELb0ELb1ELb1ELb1ELb1ELb1EEEEEEEEEvNT_6ParamsE)
        /*0164*/ 	.word	0x00000000
.L_70:


//--------------------- .nv.compat                --------------------------
	.section	.nv.compat,"",@"SHT_CUDA_COMPAT_INFO"
	.align	4
        /*0000*/ 	.byte	0x02, 0x09, 0x01, 0x00, 0x02, 0x02, 0x01, 0x00, 0x02, 0x05, 0x05, 0x00, 0x03, 0x07, 0x01, 0x01
        /*0010*/ 	.byte	0x02, 0x03, 0x00, 0x00, 0x02, 0x06, 0x01, 0x00, 0x04, 0x0b, 0x08, 0x00, 0x00, 0x00, 0x00, 0x00
        /*0020*/ 	.byte	0x00, 0x00, 0x00, 0x00


//--------------------- .nv.info._ZN7cutlass13device_kernelIN5flash11enable_sm90INS1_16FlashAttnFwdSm90INS1_25CollectiveMainloopFwdSm90ILi2EN4cute5tupleIJNS5_1CILi1EEES8_S8_EEENS6_IJNS7_ILi128EEENS7_ILi160EEENS7_ILi192EEEEEELi128ENS_12float_e4m3_tEfNS_4arch4Sm90ELb0ELb0ELb0ELb0ELb0ELb0ELb0ELb1ELb1ELb1ELb0ELb0EEENS1_21CollectiveEpilogueFwdINS6_IJSA_SA_SB_EEES9_NS_10bfloat16_tESG_Li256ELb0ELb1ELb0ELb1EEENS1_29StaticPersistentTileSchedulerILb0EEEEEEEEEvNT_6ParamsE --------------------------
	.section	.nv.info._ZN7cutlass13device_kernelIN5flash11enable_sm90INS1_16FlashAttnFwdSm90INS1_25CollectiveMainloopFwdSm90ILi2EN4cute5tupleIJNS5_1CILi1EEES8_S8_EEENS6_IJNS7_ILi128EEENS7_ILi160EEENS7_ILi192EEEEEELi128ENS_12float_e4m3_tEfNS_4arch4Sm90ELb0ELb0ELb0ELb0ELb0ELb0ELb0ELb1ELb1ELb1ELb0ELb0EEENS1_21CollectiveEpilogueFwdINS6_IJSA_SA_SB_EEES9_NS_10bfloat16_tESG_Li256ELb0ELb1ELb0ELb1EEENS1_29StaticPersistentTileSchedulerILb0EEEEEEEEEvNT_6ParamsE,"",@"SHT_CUDA_INFO"
	.sectionflags	@""
	.align	4


	//----- nvinfo : EIATTR_CUDA_API_VERSION
	.align		4
        /*0000*/ 	.byte	0x04, 0x37
        /*0002*/ 	.short	(.L_72 - .L_71)
.L_71:
        /*0004*/ 	.word	0x00000082


	//----- nvinfo : EIATTR_KPARAM_INFO
	.align		4
.L_72:
        /*0008*/ 	.byte	0x04, 0x17
        /*000a*/ 	.short	(.L_74 - .L_73)
.L_73:
        /*000c*/ 	.word	0x00000000
        /*0010*/ 	.short	0x0000
        /*0012*/ 	.short	0x0000
        /*0014*/ 	.byte	0x00, 0xf0, 0x01, 0x28


	//----- nvinfo : EIATTR_SPARSE_MMA_MASK
	.align		4
.L_74:
        /*0018*/ 	.byte	0x03, 0x50
        /*001a*/ 	.short	0x0000


	//----- nvinfo : EIATTR_MAXREG_COUNT
	.align		4
        /*001c*/ 	.byte	0x03, 0x1b
        /*001e*/ 	.short	0x00a8


	//----- nvinfo : EIATTR_MERCURY_ISA_VERSION
	.align		4
        /*0020*/ 	.byte	0x03, 0x5f
        /*0022*/ 	.short	0x0101


	//----- nvinfo : EIATTR_VRC_CTA_INIT_COUNT
	.align		4
        /*0024*/ 	.byte	0x02, 0x4a
	.zero		1
	.zero		1


	//----- nvinfo : EIATTR_EXIT_INSTR_OFFSETS
	.align		4
        /*0028*/ 	.byte	0x04, 0x1c
        /*002a*/ 	.short	(.L_76 - .L_75)


	//   ....[0]....
.L_75:
        /*002c*/ 	.word	0x00000010


	//----- nvinfo : EIATTR_MAX_THREADS
	.align		4
.L_76:
        /*0030*/ 	.byte	0x04, 0x05
        /*0032*/ 	.short	(.L_78 - .L_77)
.L_77:
        /*0034*/ 	.word	0x00000180
        /*0038*/ 	.word	0x00000001
        /*003c*/ 	.word	0x00000001


	//----- nvinfo : EIATTR_CBANK_PARAM_SIZE
	.align		4
.L_78:
        /*0040*/ 	.byte	0x03, 0x19
        /*0042*/ 	.short	0x0a00


	//----- nvinfo : EIATTR_PARAM_CBANK
	.align		4
        /*0044*/ 	.byte	0x04, 0x0a
        /*0046*/ 	.short	(.L_80 - .L_79)
	.align		4
.L_79:
        /*0048*/ 	.word	index@(.nv.constant0._ZN7cutlass13device_kernelIN5flash11enable_sm90INS1_16FlashAttnFwdSm90INS1_25CollectiveMainloopFwdSm90ILi2EN4cute5tupleIJNS5_1CILi1EEES8_S8_EEENS6_IJNS7_ILi128EEENS7_ILi160EEENS7_ILi192EEEEEELi128ENS_12float_e4m3_tEfNS_4arch4Sm90ELb0ELb0ELb0ELb0ELb0ELb0ELb0ELb1ELb1ELb1ELb0ELb0EEENS1_21CollectiveEpilogueFwdINS6_IJSA_SA_SB_EEES9_NS_10bfloat16_tESG_Li256ELb0ELb1ELb0ELb1EEENS1_29StaticPersistentTileSchedulerILb0EEEEEEEEEvNT_6ParamsE)
        /*004c*/ 	.short	0x0380
        /*004e*/ 	.short	0x0a00


	//----- nvinfo : EIATTR_SW_WAR
	.align		4
.L_80:
        /*0050*/ 	.byte	0x04, 0x36
        /*0052*/ 	.short	(.L_82 - .L_81)
.L_81:
        /*0054*/ 	.word	0x00000008
.L_82:


//--------------------- .nv.info._ZN7cutlass13device_kernelIN5flash11enable_sm90INS1_16FlashAttnFwdSm90INS1_25CollectiveMainloopFwdSm90ILi2EN4cute5tupleIJNS5_1CILi2EEENS7_ILi1EEES9_EEENS6_IJNS7_ILi128EEENS7_ILi160EEENS7_ILi192EEEEEELi128ENS_12float_e4m3_tEfNS_4arch4Sm90ELb0ELb0ELb0ELb0ELb0ELb0ELb0ELb1ELb1ELb1ELb0ELb0EEENS1_21CollectiveEpilogueFwdINS6_IJSB_SB_SC_EEESA_NS_10bfloat16_tESH_Li256ELb0ELb1ELb0ELb1EEENS1_29StaticPersistentTileSchedulerILb0EEEEEEEEEvNT_6ParamsE --------------------------
	.section	.nv.info._ZN7cutlass13device_kernelIN5flash11enable_sm90INS1_16FlashAttnFwdSm90INS1_25CollectiveMainloopFwdSm90ILi2EN4cute5tupleIJNS5_1CILi2EEENS7_ILi1EEES9_EEENS6_IJNS7_ILi128EEENS7_ILi160EEENS7_ILi192EEEEEELi128ENS_12float_e4m3_tEfNS_4arch4Sm90ELb0ELb0ELb0ELb0ELb0ELb0ELb0ELb1ELb1ELb1ELb0ELb0EEENS1_21CollectiveEpilogueFwdINS6_IJSB_SB_SC_EEESA_NS_10bfloat16_tESH_Li256ELb0ELb1ELb0ELb1EEENS1_29StaticPersistentTileSchedulerILb0EEEEEEEEEvNT_6ParamsE,"",@"SHT_CUDA_INFO"
	.sectionflags	@""
	.align	4


	//----- nvinfo : EIATTR_CUDA_API_VERSION
	.align		4
        /*0000*/ 	.byte	0x04, 0x37
        /*0002*/ 	.short	(.L_84 - .L_83)
.L_83:
        /*0004*/ 	.word	0x00000082


	//----- nvinfo : EIATTR_KPARAM_INFO
	.align		4
.L_84:
        /*0008*/ 	.byte	0x04, 0x17
        /*000a*/ 	.short	(.L_86 - .L_85)
.L_85:
        /*000c*/ 	.word	0x00000000
        /*0010*/ 	.short	0x0000
        /*0012*/ 	.short	0x0000
        /*0014*/ 	.byte	0x00, 0xf0, 0x01, 0x28


	//----- nvinfo : EIATTR_SPARSE_MMA_MASK
	.align		4
.L_86:
        /*0018*/ 	.byte	0x03, 0x50
        /*001a*/ 	.short	0x0000


	//----- nvinfo : EIATTR_MAXREG_COUNT
	.align		4
        /*001c*/ 	.byte	0x03, 0x1b
        /*001e*/ 	.short	0x00a8


	//----- nvinfo : EIATTR_MERCURY_ISA_VERSION
	.align		4
        /*0020*/ 	.byte	0x03, 0x5f
        /*0022*/ 	.short	0x0101


	//----- nvinfo : EIATTR_VRC_CTA_INIT_COUNT
	.align		4
        /*0024*/ 	.byte	0x02, 0x4a
	.zero		1
	.zero		1


	//----- nvinfo : EIATTR_EXIT_INSTR_OFFSETS
	.align		4
        /*0028*/ 	.byte	0x04, 0x1c
        /*002a*/ 	.short	(.L_88 - .L_87)


	//   ....[0]....
.L_87:
        /*002c*/ 	.word	0x00000010


	//----- nvinfo : EIATTR_MAX_THREADS
	.align		4
.L_88:
        /*0030*/ 	.byte	0x04, 0x05
        /*0032*/ 	.short	(.L_90 - .L_89)
.L_89:
        /*0034*/ 	.word	0x00000180
        /*0038*/ 	.word	0x00000001
        /*003c*/ 	.word	0x00000001


	//----- nvinfo : EIATTR_CBANK_PARAM_SIZE
	.align		4
.L_90:
        /*0040*/ 	.byte	0x03, 0x19
        /*0042*/ 	.short	0x0a00


	//----- nvinfo : EIATTR_PARAM_CBANK
	.align		4
        /*0044*/ 	.byte	0x04, 0x0a
        /*0046*/ 	.short	(.L_92 - .L_91)
	.align		4
.L_91:
        /*0048*/ 	.word	index@(.nv.constant0._ZN7cutlass13device_kernelIN5flash11enable_sm90INS1_16FlashAttnFwdSm90INS1_25CollectiveMainloopFwdSm90ILi2EN4cute5tupleIJNS5_1CILi2EEENS7_ILi1EEES9_EEENS6_IJNS7_ILi128EEENS7_ILi160EEENS7_ILi192EEEEEELi128ENS_12float_e4m3_tEfNS_4arch4Sm90ELb0ELb0ELb0ELb0ELb0ELb0ELb0ELb1ELb1ELb1ELb0ELb0EEENS1_21CollectiveEpilogueFwdINS6_IJSB_SB_SC_EEESA_NS_10bfloat16_tESH_Li256ELb0ELb1ELb0ELb1EEENS1_29StaticPersistentTileSchedulerILb0EEEEEEEEEvNT_6ParamsE)
        /*004c*/ 	.short	0x0380
        /*004e*/ 	.short	0x0a00


	//----- nvinfo : EIATTR_SW_WAR
	.align		4
.L_92:
        /*0050*/ 	.byte	0x04, 0x36
        /*0052*/ 	.short	(.L_94 - .L_93)
.L_93:
        /*0054*/ 	.word	0x00000008
.L_94:


//--------------------- .nv.info._ZN7cutlass13device_kernelIN5flash11enable_sm90INS1_16FlashAttnFwdSm90INS1_25CollectiveMainloopFwdSm90ILi2EN4cute5tupleIJNS5_1CILi1EEES8_S8_EEENS6_IJNS7_ILi128EEENS7_ILi160EEENS7_ILi192EEEEEELi128ENS_12float_e4m3_tEfNS_4arch4Sm90ELb0ELb0ELb0ELb1ELb0ELb0ELb0ELb1ELb1ELb1ELb0ELb0EEENS1_21CollectiveEpilogueFwdINS6_IJSA_SA_SB_EEES9_NS_10bfloat16_tESG_Li256ELb1ELb1ELb0ELb1EEENS1_36VarlenDynamicPersistentTileSchedulerILi128ELi160ELi256ELi128ELb0ELb1ELb1ELb0ELb1ELb1EEEEEEEEEvNT_6ParamsE --------------------------
	.section	.nv.info._ZN7cutlass13device_kernelIN5flash11enable_sm90INS1_16FlashAttnFwdSm90INS1_25CollectiveMainloopFwdSm90ILi2EN4cute5tupleIJNS5_1CILi1EEES8_S8_EEENS6_IJNS7_ILi128EEENS7_ILi160EEENS7_ILi192EEEEEELi128ENS_12float_e4m3_tEfNS_4arch4Sm90ELb0ELb0ELb0ELb1ELb0ELb0ELb0ELb1ELb1ELb1ELb0ELb0EEENS1_21CollectiveEpilogueFwdINS6_IJSA_SA_SB_EEES9_NS_10bfloat16_tESG_Li256ELb1ELb1ELb0ELb1EEENS1_36VarlenDynamicPersistentTileSchedulerILi128ELi160ELi256ELi128ELb0ELb1ELb1ELb0ELb1ELb1EEEEEEEEEvNT_6ParamsE,"",@"SHT_CUDA_INFO"
	.sectionflags	@""
	.align	4


	//----- nvinfo : EIATTR_CUDA_API_VERSION
	.align		4
        /*0000*/ 	.byte	0x04, 0x37
        /*0002*/ 	.short	(.L_96 - .L_95)
.L_95:
        /*0004*/ 	.word	0x00000082


	//----- nvinfo : EIATTR_KPARAM_INFO
	.align		4
.L_96:
        /*0008*/ 	.byte	0x04, 0x17
        /*000a*/ 	.short	(.L_98 - .L_97)
.L_97:
        /*000c*/ 	.word	0x00000000
        /*0010*/ 	.short	0x0000
        /*0012*/ 	.short	0x0000
        /*0014*/ 	.byte	0x00, 0xf0, 0x01, 0x2a


	//----- nvinfo : EIATTR_SPARSE_MMA_MASK
	.align		4
.L_98:
        /*0018*/ 	.byte	0x03, 0x50
        /*001a*/ 	.short	0x0000


	//----- nvinfo : EIATTR_MAXREG_COUNT
	.align		4
        /*001c*/ 	.byte	0x03, 0x1b
        /*001e*/ 	.short	0x00a8


	//----- nvinfo : EIATTR_MERCURY_ISA_VERSION
	.align		4
        /*0020*/ 	.byte	0x03, 0x5f
        /*0022*/ 	.short	0x0101


	//----- nvinfo : EIATTR_VRC_CTA_INIT_COUNT
	.align		4
        /*0024*/ 	.byte	0x02, 0x4a
	.zero		1
	.zero		1


	//----- nvinfo : EIATTR_EXIT_INSTR_OFFSETS
	.align		4
        /*0028*/ 	.byte	0x04, 0x1c
        /*002a*/ 	.short	(.L_100 - .L_99)


	//   ....[0]....
.L_99:
        /*002c*/ 	.word	0x00000010


	//----- nvinfo : EIATTR_MAX_THREADS
	.align		4
.L_100:
        /*0030*/ 	.byte	0x04, 0x05
        /*0032*/ 	.short	(.L_102 - .L_101)
.L_101:
        /*0034*/ 	.word	0x00000180
        /*0038*/ 	.word	0x00000001
        /*003c*/ 	.word	0x00000001


	//----- nvinfo : EIATTR_CBANK_PARAM_SIZE
	.align		4
.L_102:
        /*0040*/ 	.byte	0x03, 0x19
        /*0042*/ 	.short	0x0a80


	//----- nvinfo : EIATTR_PARAM_CBANK
	.align		4
        /*0044*/ 	.byte	0x04, 0x0a
        /*0046*/ 	.short	(.L_104 - .L_103)
	.align		4
.L_103:
        /*0048*/ 	.word	index@(.nv.constant0._ZN7cutlass13device_kernelIN5flash11enable_sm90INS1_16FlashAttnFwdSm90INS1_25CollectiveMainloopFwdSm90ILi2EN4cute5tupleIJNS5_1CILi1EEES8_S8_EEENS6_IJNS7_ILi128EEENS7_ILi160EEENS7_ILi192EEEEEELi128ENS_12float_e4m3_tEfNS_4arch4Sm90ELb0ELb0ELb0ELb1ELb0ELb0ELb0ELb1ELb1ELb1ELb0ELb0EEENS1_21CollectiveEpilogueFwdINS6_IJSA_SA_SB_EEES9_NS_10bfloat16_tESG_Li256ELb1ELb1ELb0ELb1EEENS1_36VarlenDynamicPersistentTileSchedulerILi128ELi160ELi256ELi128ELb0ELb1ELb1ELb0ELb1ELb1EEEEEEEEEvNT_6ParamsE)
        /*004c*/ 	.short	0x0380
        /*004e*/ 	.short	0x0a80


	//----- nvinfo : EIATTR_SW_WAR
	.align		4
.L_104:
        /*0050*/ 	.byte	0x04, 0x36
        /*0052*/ 	.short	(.L_106 - .L_105)
.L_105:
        /*0054*/ 	.word	0x00000008
.L_106:


//--------------------- .nv.info._ZN7cutlass13device_kernelIN5flash11enable_sm90INS1_16FlashAttnFwdSm90INS1_25CollectiveMainloopFwdSm90ILi2EN4cute5tupleIJNS5_1CILi1EEES8_S8_EEENS6_IJNS7_ILi128EEENS7_ILi160EEENS7_ILi192EEEEEELi128ENS_12float_e4m3_tEfNS_4arch4Sm90ELb0ELb0ELb0ELb1ELb0ELb1ELb0ELb1ELb1ELb1ELb0ELb0EEENS1_21CollectiveEpilogueFwdINS6_IJSA_SA_SB_EEES9_NS_10bfloat16_tESG_Li256ELb1ELb1ELb0ELb1EEENS1_36VarlenDynamicPersistentTileSchedulerILi128ELi160ELi256ELi128ELb0ELb1ELb1ELb0ELb1ELb1EEEEEEEEEvNT_6ParamsE --------------------------
	.section	.nv.info._ZN7cutlass13device_kernelIN5flash11enable_sm90INS1_16FlashAttnFwdSm90INS1_25CollectiveMainloopFwdSm90ILi2EN4cute5tupleIJNS5_1CILi1EEES8_S8_EEENS6_IJNS7_ILi128EEENS7_ILi160EEENS7_ILi192EEEEEELi128ENS_12float_e4m3_tEfNS_4arch4Sm90ELb0ELb0ELb0ELb1ELb0ELb1ELb0ELb1ELb1ELb1ELb0ELb0EEENS1_21CollectiveEpilogueFwdINS6_IJSA_SA_SB_EEES9_NS_10bfloat16_tESG_Li256ELb1ELb1ELb0ELb1EEENS1_36VarlenDynamicPersistentTileSchedulerILi128ELi160ELi256ELi128ELb0ELb1ELb1ELb0ELb1ELb1EEEEEEEEEvNT_6ParamsE,"",@"SHT_CUDA_INFO"
	.sectionflags	@""
	.align	4


	//----- nvinfo : EIATTR_CUDA_API_VERSION
	.align		4
        /*0000*/ 	.byte	0x04, 0x37
        /*0002*/ 	.short	(.L_108 - .L_107)
.L_107:
        /*0004*/ 	.word	0x00000082


	//----- nvinfo : EIATTR_KPARAM_INFO
	.align		4
.L_108:
        /*0008*/ 	.byte	0x04, 0x17
        /*000a*/ 	.short	(.L_110 - .L_109)
.L_109:
        /*000c*/ 	.word	0x00000000
        /*0010*/ 	.short	0x0000
        /*0012*/ 	.short	0x0000
        /*0014*/ 	.byte	0x00, 0xf0, 0x01, 0x2a


	//----- nvinfo : EIATTR_SPARSE_MMA_MASK
	.align		4
.L_110:
        /*0018*/ 	.byte	0x03, 0x50
        /*001a*/ 	.short	0x0000


	//----- nvinfo : EIATTR_MAXREG_COUNT
	.align		4
        /*001c*/ 	.byte	0x03, 0x1b
        /*001e*/ 	.short	0x00a8


	//----- nvinfo : EIATTR_MERCURY_ISA_VERSION
	.align		4
        /*0020*/ 	.byte	0x03, 0x5f
        /*0022*/ 	.short	0x0101


	//----- nvinfo : EIATTR_VRC_CTA_INIT_COUNT
	.align		4
        /*0024*/ 	.byte	0x02, 0x4a
	.zero		1
	.zero		1


	//----- nvinfo : EIATTR_EXIT_INSTR_OFFSETS
	.align		4
        /*0028*/ 	.byte	0x04, 0x1c
        /*002a*/ 	.short	(.L_112 - .L_111)


	//   ....[0]....
.L_111:
        /*002c*/ 	.word	0x00000010


	//----- nvinfo : EIATTR_MAX_THREADS
	.align		4
.L_112:
        /*0030*/ 	.byte	0x04, 0x05
        /*0032*/ 	.short	(.L_114 - .L_113)
.L_113:
        /*0034*/ 	.word	0x00000180
        /*0038*/ 	.word	0x00000001
        /*003c*/ 	.word	0x00000001


	//----- nvinfo : EIATTR_CBANK_PARAM_SIZE
	.align		4
.L_114:
        /*0040*/ 	.byte	0x03, 0x19
        /*0042*/ 	.short	0x0a80


	//----- nvinfo : EIATTR_PARAM_CBANK
	.align		4
        /*0044*/ 	.byte	0x04, 0x0a
        /*0046*/ 	.short	(.L_116 - .L_115)
	.align		4
.L_115:
        /*0048*/ 	.word	index@(.nv.constant0._ZN7cutlass13device_kernelIN5flash11enable_sm90INS1_16FlashAttnFwdSm90INS1_25CollectiveMainloopFwdSm90ILi2EN4cute5tupleIJNS5_1CILi1EEES8_S8_EEENS6_IJNS7_ILi128EEENS7_ILi160EEENS7_ILi192EEEEEELi128ENS_12float_e4m3_tEfNS_4arch4Sm90ELb0ELb0ELb0ELb1ELb0ELb1ELb0ELb1ELb1ELb1ELb0ELb0EEENS1_21CollectiveEpilogueFwdINS6_IJSA_SA_SB_EEES9_NS_10bfloat16_tESG_Li256ELb1ELb1ELb0ELb1EEENS1_36VarlenDynamicPersistentTileSchedulerILi128ELi160ELi256ELi128ELb0ELb1ELb1ELb0ELb1ELb1EEEEEEEEEvNT_6ParamsE)
        /*004c*/ 	.short	0x0380
        /*004e*/ 	.short	0x0a80


	//----- nvinfo : EIATTR_SW_WAR
	.align		4
.L_116:
        /*0050*/ 	.byte	0x04, 0x36
        /*0052*/ 	.short	(.L_118 - .L_117)
.L_117:
        /*0054*/ 	.word	0x00000008
.L_118:


//--------------------- .nv.info._ZN7cutlass13device_kernelIN5flash11enable_sm90INS1_16FlashAttnFwdSm90INS1_25CollectiveMainloopFwdSm90ILi2EN4cute5tupleIJNS5_1CILi1EEES8_S8_EEENS6_IJNS7_ILi128EEENS7_ILi160EEENS7_ILi192EEEEEELi128ENS_12float_e4m3_tEfNS_4arch4Sm90ELb0ELb1ELb0ELb0ELb0ELb0ELb0ELb1ELb1ELb1ELb0ELb0EEENS1_21CollectiveEpilogueFwdINS6_IJSA_SA_SB_EEES9_NS_10bfloat16_tESG_Li256ELb0ELb1ELb0ELb1EEENS1_30DynamicPersistentTileSchedulerILi256ELi128ELb0ELb1ELb1EEEEEEEEEvNT_6ParamsE --------------------------
	.section	.nv.info._ZN7cutlass13device_kernelIN5flash11enable_sm90INS1_16FlashAttnFwdSm90INS1_25CollectiveMainloopFwdSm90ILi2EN4cute5tupleIJNS5_1CILi1EEES8_S8_EEENS6_IJNS7_ILi128EEENS7_ILi160EEENS7_ILi192EEEEEELi128ENS_12float_e4m3_tEfNS_4arch4Sm90ELb0ELb1ELb0ELb0ELb0ELb0ELb0ELb1ELb1ELb1ELb0ELb0EEENS1_21CollectiveEpilogueFwdINS6_IJSA_SA_SB_EEES9_NS_10bfloat16_tESG_Li256ELb0ELb1ELb0ELb1EEENS1_30DynamicPersistentTileSchedulerILi256ELi128ELb0ELb1ELb1EEEEEEEEEvNT_6ParamsE,"",@"SHT_CUDA_INFO"
	.sectionflags	@""
	.align	4


	//----- nvinfo : EIATTR_CUDA_API_VERSION
	.align		4
        /*0000*/ 	.byte	0x04, 0x37
        /*0002*/ 	.short	(.L_120 - .L_119)
.L_119:
        /*0004*/ 	.word	0x00000082


	//----- nvinfo : EIATTR_KPARAM_INFO
	.align		4
.L_120:
        /*0008*/ 	.byte	0x04, 0x17
        /*000a*/ 	.short	(.L_122 - .L_121)
.L_121:
        /*000c*/ 	.word	0x00000000
        /*0010*/ 	.short	0x0000
        /*0012*/ 	.short	0x0000
        /*0014*/ 	.byte	0x00, 0xf0, 0x01, 0x2a


	//----- nvinfo : EIATTR_SPARSE_MMA_MASK
	.align		4
.L_122:
        /*0018*/ 	.byte	0x03, 0x50
        /*001a*/ 	.short	0x0000


	//----- nvinfo : EIATTR_MAXREG_COUNT
	.align		4
        /*001c*/ 	.byte	0x03, 0x1b
        /*001e*/ 	.short	0x00a8


	//----- nvinfo : EIATTR_MERCURY_ISA_VERSION
	.align		4
        /*0020*/ 	.byte	0x03, 0x5f
        /*0022*/ 	.short	0x0101


	//----- nvinfo : EIATTR_VRC_CTA_INIT_COUNT
	.align		4
        /*0024*/ 	.byte	0x02, 0x4a
	.zero		1
	.zero		1


	//----- nvinfo : EIATTR_EXIT_INSTR_OFFSETS
	.align		4
        /*0028*/ 	.byte	0x04, 0x1c
        /*002a*/ 	.short	(.L_124 - .L_123)


	//   ....[0]....
.L_123:
        /*002c*/ 	.word	0x00000010


	//----- nvinfo : EIATTR_MAX_THREADS
	.align		4
.L_124:
        /*0030*/ 	.byte	0x04, 0x05
        /*0032*/ 	.short	(.L_126 - .L_125)
.L_125:
        /*0034*/ 	.word	0x00000180
        /*0038*/ 	.word	0x00000001
        /*003c*/ 	.word	0x00000001


	//----- nvinfo : EIATTR_CBANK_PARAM_SIZE
	.align		4
.L_126:
        /*0040*/ 	.byte	0x03, 0x19
        /*0042*/ 	.short	0x0a80


	//----- nvinfo : EIATTR_PARAM_CBANK
	.align		4
        /*0044*/ 	.byte	0x04, 0x0a
        /*0046*/ 	.short	(.L_128 - .L_127)
	.align		4
.L_127:
        /*0048*/ 	.word	index@(.nv.constant0._ZN7cutlass13device_kernelIN5flash11enable_sm90INS1_16FlashAttnFwdSm90INS1_25CollectiveMainloopFwdSm90ILi2EN4cute5tupleIJNS5_1CILi1EEES8_S8_EEENS6_IJNS7_ILi128EEENS7_ILi160EEENS7_ILi192EEEEEELi128ENS_12float_e4m3_tEfNS_4arch4Sm90ELb0ELb1ELb0ELb0ELb0ELb0ELb0ELb1ELb1ELb1ELb0ELb0EEENS1_21CollectiveEpilogueFwdINS6_IJSA_SA_SB_EEES9_NS_10bfloat16_tESG_Li256ELb0ELb1ELb0ELb1EEENS1_30DynamicPersistentTileSchedulerILi256ELi128ELb0ELb1ELb1EEEEEEEEEvNT_6ParamsE)
        /*004c*/ 	.short	0x0380
        /*004e*/ 	.short	0x0a80


	//----- nvinfo : EIATTR_SW_WAR
	.align		4
.L_128:
        /*0050*/ 	.byte	0x04, 0x36
        /*0052*/ 	.short	(.L_130 - .L_129)
.L_129:
        /*0054*/ 	.word	0x00000008
.L_130:


//--------------------- .nv.info._ZN7cutlass13device_kernelIN5flash11enable_sm90INS1_16FlashAttnFwdSm90INS1_25CollectiveMainloopFwdSm90ILi2EN4cute5tupleIJNS5_1CILi1EEES8_S8_EEENS6_IJNS7_ILi128EEENS7_ILi160EEENS7_ILi192EEEEEELi128ENS_12float_e4m3_tEfNS_4arch4Sm90ELb0ELb1ELb0ELb1ELb0ELb0ELb0ELb1ELb1ELb1ELb0ELb0EEENS1_21CollectiveEpilogueFwdINS6_IJSA_SA_SB_EEES9_NS_10bfloat16_tESG_Li256ELb1ELb1ELb0ELb1EEENS1_36VarlenDynamicPersistentTileSchedulerILi128ELi160ELi256ELi128ELb0ELb1ELb1ELb1ELb0ELb1EEEEEEEEEvNT_6ParamsE --------------------------
	.section	.nv.info._ZN7cutlass13device_kernelIN5flash11enable_sm90INS1_16FlashAttnFwdSm90INS1_25CollectiveMainloopFwdSm90ILi2EN4cute5tupleIJNS5_1CILi1EEES8_S8_EEENS6_IJNS7_ILi128EEENS7_ILi160EEENS7_ILi192EEEEEELi128ENS_12float_e4m3_tEfNS_4arch4Sm90ELb0ELb1ELb0ELb1ELb0ELb0ELb0ELb1ELb1ELb1ELb0ELb0EEENS1_21CollectiveEpilogueFwdINS6_IJSA_SA_SB_EEES9_NS_10bfloat16_tESG_Li256ELb1ELb1ELb0ELb1EEENS1_36VarlenDynamicPersistentTileSchedulerILi128ELi160ELi256ELi128ELb0ELb1ELb1ELb1ELb0ELb1EEEEEEEEEvNT_6ParamsE,"",@"SHT_CUDA_INFO"
	.sectionflags	@""
	.align	4


	//----- nvinfo : EIATTR_CUDA_API_VERSION
	.align		4
        /*0000*/ 	.byte	0x04, 0x37
        /*0002*/ 	.short	(.L_132 - .L_131)
.L_131:
        /*0004*/ 	.word	0x00000082


	//----- nvinfo : EIATTR_KPARAM_INFO
	.align		4
.L_132:
        /*0008*/ 	.byte	0x04, 0x17
        /*000a*/ 	.short	(.L_134 - .L_133)
.L_133:
        /*000c*/ 	.word	0x00000000
        /*0010*/ 	.short	0x0000
        /*0012*/ 	.short	0x0000
        /*0014*/ 	.byte	0x00, 0xf0, 0x01, 0x2a


	//----- nvinfo : EIATTR_SPARSE_MMA_MASK
	.align		4
.L_134:
        /*0018*/ 	.byte	0x03, 0x50
        /*001a*/ 	.short	0x0000


	//----- nvinfo : EIATTR_MAXREG_COUNT
	.align		4
        /*001c*/ 	.byte	0x03, 0x1b
        /*001e*/ 	.short	0x00a8


	//----- nvinfo : EIATTR_MERCURY_ISA_VERSION
	.align		4
        /*0020*/ 	.byte	0x03, 0x5f
        /*0022*/ 	.short	0x0101


	//----- nvinfo : EIATTR_VRC_CTA_INIT_COUNT
	.align		4
        /*0024*/ 	.byte	0x02, 0x4a
	.zero		1
	.zero		1


	//----- nvinfo : EIATTR_EXIT_INSTR_OFFSETS
	.align		4
        /*0028*/ 	.byte	0x04, 0x1c
        /*002a*/ 	.short	(.L_136 - .L_135)


	//   ....[0]....
.L_135:
        /*002c*/ 	.word	0x00000010


	//----- nvinfo : EIATTR_MAX_THREADS
	.align		4
.L_136:
        /*0030*/ 	.byte	0x04, 0x05
        /*0032*/ 	.short	(.L_138 - .L_137)
.L_137:
        /*0034*/ 	.word	0x00000180
        /*0038*/ 	.word	0x00000001
        /*003c*/ 	.word	0x00000001


	//----- nvinfo : EIATTR_CBANK_PARAM_SIZE
	.align		4
.L_138:
        /*0040*/ 	.byte	0x03, 0x19
        /*0042*/ 	.short	0x0a80


	//----- nvinfo : EIATTR_PARAM_CBANK
	.align		4
        /*0044*/ 	.byte	0x04, 0x0a
        /*0046*/ 	.short	(.L_140 - .L_139)
	.align		4
.L_139:
        /*0048*/ 	.word	index@(.nv.constant0._ZN7cutlass13device_kernelIN5flash11enable_sm90INS1_16FlashAttnFwdSm90INS1_25CollectiveMainloopFwdSm90ILi2EN4cute5tupleIJNS5_1CILi1EEES8_S8_EEENS6_IJNS7_ILi128EEENS7_ILi160EEENS7_ILi192EEEEEELi128ENS_12float_e4m3_tEfNS_4arch4Sm90ELb0ELb1ELb0ELb1ELb0ELb0ELb0ELb1ELb1ELb1ELb0ELb0EEENS1_21CollectiveEpilogueFwdINS6_IJSA_SA_SB_EEES9_NS_10bfloat16_tESG_Li256ELb1ELb1ELb0ELb1EEENS1_36VarlenDynamicPersistentTileSchedulerILi128ELi160ELi256ELi128ELb0ELb1ELb1ELb1ELb0ELb1EEEEEEEEEvNT_6ParamsE)
        /*004c*/ 	.short	0x0380
        /*004e*/ 	.short	0x0a80


	//----- nvinfo : EIATTR_SW_WAR
	.align		4
.L_140:
        /*0050*/ 	.byte	0x04, 0x36
        /*0052*/ 	.short	(.L_142 - .L_141)
.L_141:
        /*0054*/ 	.word	0x00000008
.L_142:


//--------------------- .nv.info._ZN7cutlass13device_kernelIN5flash11enable_sm90INS1_16FlashAttnFwdSm90INS1_25CollectiveMainloopFwdSm90ILi2EN4cute5tupleIJNS5_1CILi1EEES8_S8_EEENS6_IJNS7_ILi128EEENS7_ILi160EEENS7_ILi192EEEEEELi128ENS_12float_e4m3_tEfNS_4arch4Sm90ELb0ELb1ELb0ELb1ELb0ELb1ELb0ELb1ELb1ELb1ELb0ELb0EEENS1_21CollectiveEpilogueFwdINS6_IJSA_SA_SB_EEES9_NS_10bfloat16_tESG_Li256ELb1ELb1ELb0ELb1EEENS1_36VarlenDynamicPersistentTileSchedulerILi128ELi160ELi256ELi128ELb0ELb1ELb1ELb1ELb0ELb1EEEEEEEEEvNT_6ParamsE --------------------------
	.section	.nv.info._ZN7cutlass13device_kernelIN5flash11enable_sm90INS1_16FlashAttnFwdSm90INS1_25CollectiveMainloopFwdSm90ILi2EN4cute5tupleIJNS5_1CILi1EEES8_S8_EEENS6_IJNS7_ILi128EEENS7_ILi160EEENS7_ILi192EEEEEELi128ENS_12float_e4m3_tEfNS_4arch4Sm90ELb0ELb1ELb0ELb1ELb0ELb1ELb0ELb1ELb1ELb1ELb0ELb0EEENS1_21CollectiveEpilogueFwdINS6_IJSA_SA_SB_EEES9_NS_10bfloat16_tESG_Li256ELb1ELb1ELb0ELb1EEENS1_36VarlenDynamicPersistentTileSchedulerILi128ELi160ELi256ELi128ELb0ELb1ELb1ELb1ELb0ELb1EEEEEEEEEvNT_6ParamsE,"",@"SHT_CUDA_INFO"
	.sectionflags	@""
	.align	4


	//----- nvinfo : EIATTR_CUDA_API_VERSION
	.align		4
        /*0000*/ 	.byte	0x04, 0x37
        /*0002*/ 	.short	(.L_144 - .L_143)
.L_143:
        /*0004*/ 	.word	0x00000082


	//----- nvinfo : EIATTR_KPARAM_INFO
	.align		4
.L_144:
        /*0008*/ 	.byte	0x04, 0x17
        /*000a*/ 	.short	(.L_146 - .L_145)
.L_145:
        /*000c*/ 	.word	0x00000000
        /*0010*/ 	.short	0x0000
        /*0012*/ 	.short	0x0000
        /*0014*/ 	.byte	0x00, 0xf0, 0x01, 0x2a


	//----- nvinfo : EIATTR_SPARSE_MMA_MASK
	.align		4
.L_146:
        /*0018*/ 	.byte	0x03, 0x50
        /*001a*/ 	.short	0x0000


	//----- nvinfo : EIATTR_MAXREG_COUNT
	.align		4
        /*001c*/ 	.byte	0x03, 0x1b
        /*001e*/ 	.short	0x00a8


	//----- nvinfo : EIATTR_MERCURY_ISA_VERSION
	.align		4
        /*0020*/ 	.byte	0x03, 0x5f
        /*0022*/ 	.short	0x0101


	//----- nvinfo : EIATTR_VRC_CTA_INIT_COUNT
	.align		4
        /*0024*/ 	.byte	0x02, 0x4a
	.zero		1
	.zero		1


	//----- nvinfo : EIATTR_EXIT_INSTR_OFFSETS
	.align		4
        /*0028*/ 	.byte	0x04, 0x1c
        /*002a*/ 	.short	(.L_148 - .L_147)


	//   ....[0]....
.L_147:
        /*002c*/ 	.word	0x00000010


	//----- nvinfo : EIATTR_MAX_THREADS
	.align		4
.L_148:
        /*0030*/ 	.byte	0x04, 0x05
        /*0032*/ 	.short	(.L_150 - .L_149)
.L_149:
        /*0034*/ 	.word	0x00000180
        /*0038*/ 	.word	0x00000001
        /*003c*/ 	.word	0x00000001


	//----- nvinfo : EIATTR_CBANK_PARAM_SIZE
	.align		4
.L_150:
        /*0040*/ 	.byte	0x03, 0x19
        /*0042*/ 	.short	0x0a80


	//----- nvinfo : EIATTR_PARAM_CBANK
	.align		4
        /*0044*/ 	.byte	0x04, 0x0a
        /*0046*/ 	.short	(.L_152 - .L_151)
	.align		4
.L_151:
        /*0048*/ 	.word	index@(.nv.constant0._ZN7cutlass13device_kernelIN5flash11enable_sm90INS1_16FlashAttnFwdSm90INS1_25CollectiveMainloopFwdSm90ILi2EN4cute5tupleIJNS5_1CILi1EEES8_S8_EEENS6_IJNS7_ILi128EEENS7_ILi160EEENS7_ILi192EEEEEELi128ENS_12float_e4m3_tEfNS_4arch4Sm90ELb0ELb1ELb0ELb1ELb0ELb1ELb0ELb1ELb1ELb1ELb0ELb0EEENS1_21CollectiveEpilogueFwdINS6_IJSA_SA_SB_EEES9_NS_10bfloat16_tESG_Li256ELb1ELb1ELb0ELb1EEENS1_36VarlenDynamicPersistentTileSchedulerILi128ELi160ELi256ELi128ELb0ELb1ELb1ELb1ELb0ELb1EEEEEEEEEvNT_6ParamsE)
        /*004c*/ 	.short	0x0380
        /*004e*/ 	.short	0x0a80


	//----- nvinfo : EIATTR_SW_WAR
	.align		4
.L_152:
        /*0050*/ 	.byte	0x04, 0x36
        /*0052*/ 	.short	(.L_154 - .L_153)
.L_153:
        /*0054*/ 	.word	0x00000008
.L_154:


//--------------------- .nv.info._ZN7cutlass13device_kernelIN5flash11enable_sm90INS1_16FlashAttnFwdSm90INS1_25CollectiveMainloopFwdSm90ILi2EN4cute5tupleIJNS5_1CILi1EEES8_S8_EEENS6_IJNS7_ILi128EEENS7_ILi160EEENS7_ILi192EEEEEELi128ENS_12float_e4m3_tEfNS_4arch4Sm90ELb1ELb0ELb0ELb0ELb0ELb0ELb0ELb1ELb1ELb1ELb0ELb0EEENS1_21CollectiveEpilogueFwdINS6_IJSA_SA_SB_EEES9_NS_10bfloat16_tESG_Li256ELb0ELb1ELb0ELb1EEENS1_30DynamicPersistentTileSchedulerILi256ELi128ELb0ELb1ELb1EEEEEEEEEvNT_6ParamsE --------------------------
	.section	.nv.info._ZN7cutlass13device_kernelIN5flash11enable_sm90INS1_16FlashAttnFwdSm90INS1_25CollectiveMainloopFwdSm90ILi2EN4cute5tupleIJNS5_1CILi1EEES8_S8_EEENS6_IJNS7_ILi128EEENS7_ILi160EEENS7_ILi192EEEEEELi128ENS_12float_e4m3_tEfNS_4arch4Sm90ELb1ELb0ELb0ELb0ELb0ELb0ELb0ELb1ELb1ELb1ELb0ELb0EEENS1_21CollectiveEpilogueFwdINS6_IJSA_SA_SB_EEES9_NS_10bfloat16_tESG_Li256ELb0ELb1ELb0ELb1EEENS1_30DynamicPersistentTileSchedulerILi256ELi128ELb0ELb1ELb1EEEEEEEEEvNT_6ParamsE,"",@"SHT_CUDA_INFO"
	.sectionflags	@""
	.align	4


	//----- nvinfo : EIATTR_CUDA_API_VERSION
	.align		4
        /*0000*/ 	.byte	0x04, 0x37
        /*0002*/ 	.short	(.L_156 - .L_155)
.L_155:
        /*0004*/ 	.word	0x00000082


	//----- nvinfo : EIATTR_KPARAM_INFO
	.align		4
.L_156:
        /*0008*/ 	.byte	0x04, 0x17
        /*000a*/ 	.short	(.L_158 - .L_157)
.L_157:
        /*000c*/ 	.word	0x00000000
        /*0010*/ 	.short	0x0000
        /*0012*/ 	.short	0x0000
        /*0014*/ 	.byte	0x00, 0xf0, 0x01, 0x2a


	//----- nvinfo : EIATTR_SPARSE_MMA_MASK
	.align		4
.L_158:
        /*0018*/ 	.byte	0x03, 0x50
        /*001a*/ 	.short	0x0000


	//----- nvinfo : EIATTR_MAXREG_COUNT
	.align		4
        /*001c*/ 	.byte	0x03, 0x1b
        /*001e*/ 	.short	0x00a8


	//----- nvinfo : EIATTR_MERCURY_ISA_VERSION
	.align		4
        /*0020*/ 	.byte	0x03, 0x5f
        /*0022*/ 	.short	0x0101


	//----- nvinfo : EIATTR_VRC_CTA_INIT_COUNT
	.align		4
        /*0024*/ 	.byte	0x02, 0x4a
	.zero		1
	.zero		1


	//----- nvinfo : EIATTR_EXIT_INSTR_OFFSETS
	.align		4
        /*0028*/ 	.byte	0x04, 0x1c
        /*002a*/ 	.short	(.L_160 - .L_159)


	//   ....[0]....
.L_159:
        /*002c*/ 	.word	0x00000010


	//----- nvinfo : EIATTR_MAX_THREADS
	.align		4
.L_160:
        /*0030*/ 	.byte	0x04, 0x05
        /*0032*/ 	.short	(.L_162 - .L_161)
.L_161:
        /*0034*/ 	.word	0x00000180
        /*0038*/ 	.word	0x00000001
        /*003c*/ 	.word	0x00000001


	//----- nvinfo : EIATTR_CBANK_PARAM_SIZE
	.align		4
.L_162:
        /*0040*/ 	.byte	0x03, 0x19
        /*0042*/ 	.short	0x0a80


	//----- nvinfo : EIATTR_PARAM_CBANK
	.align		4
        /*0044*/ 	.byte	0x04, 0x0a
        /*0046*/ 	.short	(.L_164 - .L_163)
	.align		4
.L_163:
        /*0048*/ 	.word	index@(.nv.constant0._ZN7cutlass13device_kernelIN5flash11enable_sm90INS1_16FlashAttnFwdSm90INS1_25CollectiveMainloopFwdSm90ILi2EN4cute5tupleIJNS5_1CILi1EEES8_S8_EEENS6_IJNS7_ILi128EEENS7_ILi160EEENS7_ILi192EEEEEELi128ENS_12float_e4m3_tEfNS_4arch4Sm90ELb1ELb0ELb0ELb0ELb0ELb0ELb0ELb1ELb1ELb1ELb0ELb0EEENS1_21CollectiveEpilogueFwdINS6_IJSA_SA_SB_EEES9_NS_10bfloat16_tESG_Li256ELb0ELb1ELb0ELb1EEENS1_30DynamicPersistentTileSchedulerILi256ELi128ELb0ELb1ELb1EEEEEEEEEvNT_6ParamsE)
        /*004c*/ 	.short	0x0380
        /*004e*/ 	.short	0x0a80


	//----- nvinfo : EIATTR_SW_WAR
	.align		4
.L_164:
        /*0050*/ 	.byte	0x04, 0x36
        /*0052*/ 	.short	(.L_166 - .L_165)
.L_165:
        /*0054*/ 	.word	0x00000008
.L_166:


//--------------------- .nv.info._ZN7cutlass13device_kernelIN5flash11enable_sm90INS1_16FlashAttnFwdSm90INS1_25CollectiveMainloopFwdSm90ILi2EN4cute5tupleIJNS5_1CILi1EEES8_S8_EEENS6_IJNS7_ILi128EEENS7_ILi160EEENS7_ILi192EEEEEELi128ENS_12float_e4m3_tEfNS_4arch4Sm90ELb1ELb0ELb0ELb1ELb0ELb0ELb0ELb1ELb1ELb1ELb0ELb0EEENS1_21CollectiveEpilogueFwdINS6_IJSA_SA_SB_EEES9_NS_10bfloat16_tESG_Li256ELb1ELb1ELb0ELb1EEENS1_36VarlenDynamicPersistentTileSchedulerILi128ELi160ELi256ELi128ELb0ELb1ELb1ELb1ELb1ELb1EEEEEEEEEvNT_6ParamsE --------------------------
	.section	.nv.info._ZN7cutlass13device_kernelIN5flash11enable_sm90INS1_16FlashAttnFwdSm90INS1_25CollectiveMainloopFwdSm90ILi2EN4cute5tupleIJNS5_1CILi1EEES8_S8_EEENS6_IJNS7_ILi128EEENS7_ILi160EEENS7_ILi192EEEEEELi128ENS_12float_e4m3_tEfNS_4arch4Sm90ELb1ELb0ELb0ELb1ELb0ELb0ELb0ELb1ELb1ELb1ELb0ELb0EEENS1_21CollectiveEpilogueFwdINS6_IJSA_SA_SB_EEES9_NS_10bfloat16_tESG_Li256ELb1ELb1ELb0ELb1EEENS1_36VarlenDynamicPersistentTileSchedulerILi128ELi160ELi256ELi128ELb0ELb1ELb1ELb1ELb1ELb1EEEEEEEEEvNT_6ParamsE,"",@"SHT_CUDA_INFO"
	.sectionflags	@""
	.align	4


	//----- nvinfo : EIATTR_CUDA_API_VERSION
	.align		4
        /*0000*/ 	.byte	0x04, 0x37
        /*0002*/ 	.short	(.L_168 - .L_167)
.L_167:
        /*0004*/ 	.word	0x00000082


	//----- nvinfo : EIATTR_KPARAM_INFO
	.align		4
.L_168:
        /*0008*/ 	.byte	0x04, 0x17
        /*000a*/ 	.short	(.L_170 - .L_169)
.L_169:
        /*000c*/ 	.word	0x00000000
        /*0010*/ 	.short	0x0000
        /*0012*/ 	.short	0x0000
        /*0014*/ 	.byte	0x00, 0xf0, 0x01, 0x2a


	//----- nvinfo : EIATTR_SPARSE_MMA_MASK
	.align		4
.L_170:
        /*0018*/ 	.byte	0x03, 0x50
        /*001a*/ 	.short	0x0000


	//----- nvinfo : EIATTR_MAXREG_COUNT
	.align		4
        /*001c*/ 	.byte	0x03, 0x1b
        /*001e*/ 	.short	0x00a8


	//----- nvinfo : EIATTR_MERCURY_ISA_VERSION
	.align		4
        /*0020*/ 	.byte	0x03, 0x5f
        /*0022*/ 	.short	0x0101


	//----- nvinfo : EIATTR_VRC_CTA_INIT_COUNT
	.align		4
        /*0024*/ 	.byte	0x02, 0x4a
	.zero		1
	.zero		1


	//----- nvinfo : EIATTR_EXIT_INSTR_OFFSETS
	.align		4
        /*0028*/ 	.byte	0x04, 0x1c
        /*002a*/ 	.short	(.L_172 - .L_171)


	//   ....[0]....
.L_171:
        /*002c*/ 	.word	0x00000010


	//----- nvinfo : EIATTR_MAX_THREADS
	.align		4
.L_172:
        /*0030*/ 	.byte	0x04, 0x05
        /*0032*/ 	.short	(.L_174 - .L_173)
.L_173:
        /*0034*/ 	.word	0x00000180
        /*0038*/ 	.word	0x00000001
        /*003c*/ 	.word	0x00000001


	//----- nvinfo : EIATTR_CBANK_PARAM_SIZE
	.align		4
.L_174:
        /*0040*/ 	.byte	0x03, 0x19
        /*0042*/ 	.short	0x0a80


	//----- nvinfo : EIATTR_PARAM_CBANK
	.align		4
        /*0044*/ 	.byte	0x04, 0x0a
        /*0046*/ 	.short	(.L_176 - .L_175)
	.align		4
.L_175:
        /*0048*/ 	.word	index@(.nv.constant0._ZN7cutlass13device_kernelIN5flash11enable_sm90INS1_16FlashAttnFwdSm90INS1_25CollectiveMainloopFwdSm90ILi2EN4cute5tupleIJNS5_1CILi1EEES8_S8_EEENS6_IJNS7_ILi128EEENS7_ILi160EEENS7_ILi192EEEEEELi128ENS_12float_e4m3_tEfNS_4arch4Sm90ELb1ELb0ELb0ELb1ELb0ELb0ELb0ELb1ELb1ELb1ELb0ELb0EEENS1_21CollectiveEpilogueFwdINS6_IJSA_SA_SB_EEES9_NS_10bfloat16_tESG_Li256ELb1ELb1ELb0ELb1EEENS1_36VarlenDynamicPersistentTileSchedulerILi128ELi160ELi256ELi128ELb0ELb1ELb1ELb1ELb1ELb1EEEEEEEEEvNT_6ParamsE)
        /*004c*/ 	.short	0x0380
        /*004e*/ 	.short	0x0a80


	//----- nvinfo : EIATTR_SW_WAR
	.align		4
.L_176:
        /*0050*/ 	.byte	0x04, 0x36
        /*0052*/ 	.short	(.L_178 - .L_177)
.L_177:
        /*0054*/ 	.word	0x00000008
.L_178:


//--------------------- .nv.info._ZN7cutlass13device_kernelIN5flash11enable_sm90INS1_16FlashAttnFwdSm90INS1_25CollectiveMainloopFwdSm90ILi2EN4cute5tupleIJNS5_1CILi1EEES8_S8_EEENS6_IJNS7_ILi128EEENS7_ILi160EEENS7_ILi192EEEEEELi128ENS_12float_e4m3_tEfNS_4arch4Sm90ELb1ELb0ELb0ELb1ELb0ELb1ELb0ELb1ELb1ELb1ELb0ELb0EEENS1_21CollectiveEpilogueFwdINS6_IJSA_SA_SB_EEES9_NS_10bfloat16_tESG_Li256ELb1ELb1ELb0ELb1EEENS1_36VarlenDynamicPersistentTileSchedulerILi128ELi160ELi256ELi128ELb0ELb1ELb1ELb1ELb1ELb1EEEEEEEEEvNT_6ParamsE --------------------------
	.section	.nv.info._ZN7cutlass13device_kernelIN5flash11enable_sm90INS1_16FlashAttnFwdSm90INS1_25CollectiveMainloopFwdSm90ILi2EN4cute5tupleIJNS5_1CILi1EEES8_S8_EEENS6_IJNS7_ILi128EEENS7_ILi160EEENS7_ILi192EEEEEELi128ENS_12float_e4m3_tEfNS_4arch4Sm90ELb1ELb0ELb0ELb1ELb0ELb1ELb0ELb1ELb1ELb1ELb0ELb0EEENS1_21CollectiveEpilogueFwdINS6_IJSA_SA_SB_EEES9_NS_10bfloat16_tESG_Li256ELb1ELb1ELb0ELb1EEENS1_36VarlenDynamicPersistentTileSchedulerILi128ELi160ELi256ELi128ELb0ELb1ELb1ELb1ELb1ELb1EEEEEEEEEvNT_6ParamsE,"",@"SHT_CUDA_INFO"
	.sectionflags	@""
	.align	4


	//----- nvinfo : EIATTR_CUDA_API_VERSION
	.align		4
        /*0000*/ 	.byte	0x04, 0x37
        /*0002*/ 	.short	(.L_180 - .L_179)
.L_179:
        /*0004*/ 	.word	0x00000082


	//----- nvinfo : EIATTR_KPARAM_INFO
	.align		4
.L_180:
        /*0008*/ 	.byte	0x04, 0x17
        /*000a*/ 	.short	(.L_182 - .L_181)
.L_181:
        /*000c*/ 	.word	0x00000000
        /*0010*/ 	.short	0x0000
        /*0012*/ 	.short	0x0000
        /*0014*/ 	.byte	0x00, 0xf0, 0x01, 0x2a


	//----- nvinfo : EIATTR_SPARSE_MMA_MASK
	.align		4
.L_182:
        /*0018*/ 	.byte	0x03, 0x50
        /*001a*/ 	.short	0x0000


	//----- nvinfo : EIATTR_MAXREG_COUNT
	.align		4
        /*001c*/ 	.byte	0x03, 0x1b
        /*001e*/ 	.short	0x00a8


	//----- nvinfo : EIATTR_MERCURY_ISA_VERSION
	.align		4
        /*0020*/ 	.byte	0x03, 0x5f
        /*0022*/ 	.short	0x0101


	//----- nvinfo : EIATTR_VRC_CTA_INIT_COUNT
	.align		4
        /*0024*/ 	.byte	0x02, 0x4a
	.zero		1
	.zero		1


	//----- nvinfo : EIATTR_EXIT_INSTR_OFFSETS
	.align		4
        /*0028*/ 	.byte	0x04, 0x1c
        /*002a*/ 	.short	(.L_184 - .L_183)


	//   ....[0]....
.L_183:
        /*002c*/ 	.word	0x00000010


	//----- nvinfo : EIATTR_MAX_THREADS
	.align		4
.L_184:
        /*0030*/ 	.byte	0x04, 0x05
        /*0032*/ 	.short	(.L_186 - .L_185)
.L_185:
        /*0034*/ 	.word	0x00000180
        /*0038*/ 	.word	0x00000001
        /*003c*/ 	.word	0x00000001


	//----- nvinfo : EIATTR_CBANK_PARAM_SIZE
	.align		4
.L_186:
        /*0040*/ 	.byte	0x03, 0x19
        /*0042*/ 	.short	0x0a80


	//----- nvinfo : EIATTR_PARAM_CBANK
	.align		4
        /*0044*/ 	.byte	0x04, 0x0a
        /*0046*/ 	.short	(.L_188 - .L_187)
	.align		4
.L_187:
        /*0048*/ 	.word	index@(.nv.constant0._ZN7cutlass13device_kernelIN5flash11enable_sm90INS1_16FlashAttnFwdSm90INS1_25CollectiveMainloopFwdSm90ILi2EN4cute5tupleIJNS5_1CILi1EEES8_S8_EEENS6_IJNS7_ILi128EEENS7_ILi160EEENS7_ILi192EEEEEELi128ENS_12float_e4m3_tEfNS_4arch4Sm90ELb1ELb0ELb0ELb1ELb0ELb1ELb0ELb1ELb1ELb1ELb0ELb0EEENS1_21CollectiveEpilogueFwdINS6_IJSA_SA_SB_EEES9_NS_10bfloat16_tESG_Li256ELb1ELb1ELb0ELb1EEENS1_36VarlenDynamicPersistentTileSchedulerILi128ELi160ELi256ELi128ELb0ELb1ELb1ELb1ELb1ELb1EEEEEEEEEvNT_6ParamsE)
        /*004c*/ 	.short	0x0380
        /*004e*/ 	.short	0x0a80


	//----- nvinfo : EIATTR_SW_WAR
	.align		4
.L_188:
        /*0050*/ 	.byte	0x04, 0x36
        /*0052*/ 	.short	(.L_190 - .L_189)
.L_189:
        /*0054*/ 	.word	0x00000008
.L_190:


//--------------------- .nv.callgraph             --------------------------
	.section	.nv.callgraph,"",@"SHT_CUDA_CALLGRAPH"
	.align	4
	.sectionentsize	8
	.align		4
        /*0000*/ 	.word	0x00000000
	.align		4
        /*0004*/ 	.word	0xffffffff
	.align		4
        /*0008*/ 	.word	0x00000000
	.align		4
        /*000c*/ 	.word	0xfffffffe
	.align		4
        /*0010*/ 	.word	0x00000000
	.align		4
        /*0014*/ 	.word	0xfffffffd
	.align		4
        /*0018*/ 	.word	0x00000000
	.align		4
        /*001c*/ 	.word	0xfffffffc


//--------------------- .nv.constant4             --------------------------
	.section	.nv.constant4,"a",@progbits
	.align	8
	.align		8
.nv.constant4:
        /*0000*/ 	.dword	_ZN75_INTERNAL_b21599bf_39_flash_fwd_hdimdiff_e4m3_packgqa_sm90_cu_21e1f8cb_35954cuda3std3__45__cpo5beginE
	.align		8
        /*0008*/ 	.dword	_ZN75_INTERNAL_b21599bf_39_flash_fwd_hdimdiff_e4m3_packgqa_sm90_cu_21e1f8cb_35954cuda3std3__45__cpo3endE
	.align		8
        /*0010*/ 	.dword	_ZN75_INTERNAL_b21599bf_39_flash_fwd_hdimdiff_e4m3_packgqa_sm90_cu_21e1f8cb_35954cuda3std3__45__cpo6cbeginE
	.align		8
        /*0018*/ 	.dword	_ZN75_INTERNAL_b21599bf_39_flash_fwd_hdimdiff_e4m3_packgqa_sm90_cu_21e1f8cb_35954cuda3std3__45__cpo4cendE
	.align		8
        /*0020*/ 	.dword	_ZN75_INTERNAL_b21599bf_39_flash_fwd_hdimdiff_e4m3_packgqa_sm90_cu_21e1f8cb_35954cuda3std3__477_GLOBAL__N__b21599bf_39_flash_fwd_hdimdiff_e4m3_packgqa_sm90_cu_21e1f8cb_35956ignoreE
	.align		8
        /*0028*/ 	.dword	_ZN75_INTERNAL_b21599bf_39_flash_fwd_hdimdiff_e4m3_packgqa_sm90_cu_21e1f8cb_35954cuda3std3__419piecewise_constructE
	.align		8
        /*0030*/ 	.dword	_ZN75_INTERNAL_b21599bf_39_flash_fwd_hdimdiff_e4m3_packgqa_sm90_cu_21e1f8cb_35954cuda3std3__48in_placeE
	.align		8
        /*0038*/ 	.dword	_ZN75_INTERNAL_b21599bf_39_flash_fwd_hdimdiff_e4m3_packgqa_sm90_cu_21e1f8cb_35954cuda3std6ranges3__45__cpo4swapE
	.align		8
        /*0040*/ 	.dword	_ZN75_INTERNAL_b21599bf_39_flash_fwd_hdimdiff_e4m3_packgqa_sm90_cu_21e1f8cb_35954cuda3std6ranges3__45__cpo9iter_moveE
	.align		8
        /*0048*/ 	.dword	_ZN75_INTERNAL_b21599bf_39_flash_fwd_hdimdiff_e4m3_packgqa_sm90_cu_21e1f8cb_35954cute7productE
	.align		8
        /*0050*/ 	.dword	_ZN75_INTERNAL_b21599bf_39_flash_fwd_hdimdiff_e4m3_packgqa_sm90_cu_21e1f8cb_35954cute1_E


//--------------------- .text._ZN7cutlass13device_kernelIN5flash11enable_sm90INS1_16FlashAttnFwdSm90INS1_25CollectiveMainloopFwdSm90ILi2EN4cute5tupleIJNS5_1CILi1EEES8_S8_EEENS6_IJNS7_ILi128EEENS7_ILi160EEENS7_ILi192EEEEEELi128ENS_12float_e4m3_tEfNS_4arch4Sm90ELb0ELb0ELb0ELb0ELb0ELb0ELb0ELb1ELb1ELb1ELb0ELb0EEENS1_21CollectiveEpilogueFwdINS6_IJSA_SA_SB_EEES9_NS_10bfloat16_tESG_Li256ELb0ELb1ELb0ELb1EEENS1_29StaticPersistentTileSchedulerILb0EEEEEEEEEvNT_6ParamsE --------------------------
	.section	.text._ZN7cutlass13device_kernelIN5flash11enable_sm90INS1_16FlashAttnFwdSm90INS1_25CollectiveMainloopFwdSm90ILi2EN4cute5tupleIJNS5_1CILi1EEES8_S8_EEENS6_IJNS7_ILi128EEENS7_ILi160EEENS7_ILi192EEEEEELi128ENS_12float_e4m3_tEfNS_4arch4Sm90ELb0ELb0ELb0ELb0ELb0ELb0ELb0ELb1ELb1ELb1ELb0ELb0EEENS1_21CollectiveEpilogueFwdINS6_IJSA_SA_SB_EEES9_NS_10bfloat16_tESG_Li256ELb0ELb1ELb0ELb1EEENS1_29StaticPersistentTileSchedulerILb0EEEEEEEEEvNT_6ParamsE,"ax",@progbits
	.align	128
.text._ZN7cutlass13device_kernelIN5flash11enable_sm90INS1_16FlashAttnFwdSm90INS1_25CollectiveMainloopFwdSm90ILi2EN4cute5tupleIJNS5_1CILi1EEES8_S8_EEENS6_IJNS7_ILi128EEENS7_ILi160EEENS7_ILi192EEEEEELi128ENS_12float_e4m3_tEfNS_4arch4Sm90ELb0ELb0ELb0ELb0ELb0ELb0ELb0ELb1ELb1ELb1ELb0ELb0EEENS1_21CollectiveEpilogueFwdINS6_IJSA_SA_SB_EEES9_NS_10bfloat16_tESG_Li256ELb0ELb1ELb0ELb1EEENS1_29StaticPersistentTileSchedulerILb0EEEEEEEEEvNT_6ParamsE:
        .type           _ZN7cutlass13device_kernelIN5flash11enable_sm90INS1_16FlashAttnFwdSm90INS1_25CollectiveMainloopFwdSm90ILi2EN4cute5tupleIJNS5_1CILi1EEES8_S8_EEENS6_IJNS7_ILi128EEENS7_ILi160EEENS7_ILi192EEEEEELi128ENS_12float_e4m3_tEfNS_4arch4Sm90ELb0ELb0ELb0ELb0ELb0ELb0ELb0ELb1ELb1ELb1ELb0ELb0EEENS1_21CollectiveEpilogueFwdINS6_IJSA_SA_SB_EEES9_NS_10bfloat16_tESG_Li256ELb0ELb1ELb0ELb1EEENS1_29StaticPersistentTileSchedulerILb0EEEEEEEEEvNT_6ParamsE,@function
        .size           _ZN7cutlass13device_kernelIN5flash11enable_sm90INS1_16FlashAttnFwdSm90INS1_25CollectiveMainloopFwdSm90ILi2EN4cute5tupleIJNS5_1CILi1EEES8_S8_EEENS6_IJNS7_ILi128EEENS7_ILi160EEENS7_ILi192EEEEEELi128ENS_12float_e4m3_tEfNS_4arch4Sm90ELb0ELb0ELb0ELb0ELb0ELb0ELb0ELb1ELb1ELb1ELb0ELb0EEENS1_21CollectiveEpilogueFwdINS6_IJSA_SA_SB_EEES9_NS_10bfloat16_tESG_Li256ELb0ELb1ELb0ELb1EEENS1_29StaticPersistentTileSchedulerILb0EEEEEEEEEvNT_6ParamsE,(.L_x_10 - _ZN7cutlass13device_kernelIN5flash11enable_sm90INS1_16FlashAttnFwdSm90INS1_25CollectiveMainloopFwdSm90ILi2EN4cute5tupleIJNS5_1CILi1EEES8_S8_EEENS6_IJNS7_ILi128EEENS7_ILi160EEENS7_ILi192EEEEEELi128ENS_12float_e4m3_tEfNS_4arch4Sm90ELb0ELb0ELb0ELb0ELb0ELb0ELb0ELb1ELb1ELb1ELb0ELb0EEENS1_21CollectiveEpilogueFwdINS6_IJSA_SA_SB_EEES9_NS_10bfloat16_tESG_Li256ELb0ELb1ELb0ELb1EEENS1_29StaticPersistentTileSchedulerILb0EEEEEEEEEvNT_6ParamsE)
        .other          _ZN7cutlass13device_kernelIN5flash11enable_sm90INS1_16FlashAttnFwdSm90INS1_25CollectiveMainloopFwdSm90ILi2EN4cute5tupleIJNS5_1CILi1EEES8_S8_EEENS6_IJNS7_ILi128EEENS7_ILi160EEENS7_ILi192EEEEEELi128ENS_12float_e4m3_tEfNS_4arch4Sm90ELb0ELb0ELb0ELb0ELb0ELb0ELb0ELb1ELb1ELb1ELb0ELb0EEENS1_21CollectiveEpilogueFwdINS6_IJSA_SA_SB_EEES9_NS_10bfloat16_tESG_Li256ELb0ELb1ELb0ELb1EEENS1_29StaticPersistentTileSchedulerILb0EEEEEEEEEvNT_6ParamsE,@"STO_CUDA_ENTRY STV_DEFAULT"
_ZN7cutlass13device_kernelIN5flash11enable_sm90INS1_16FlashAttnFwdSm90INS1_25CollectiveMainloopFwdSm90ILi2EN4cute5tupleIJNS5_1CILi1EEES8_S8_EEENS6_IJNS7_ILi128EEENS7_ILi160EEENS7_ILi192EEEEEELi128ENS_12float_e4m3_tEfNS_4arch4Sm90ELb0ELb0ELb0ELb0ELb0ELb0ELb0ELb1ELb1ELb1ELb0ELb0EEENS1_21CollectiveEpilogueFwdINS6_IJSA_SA_SB_EEES9_NS_10bfloat16_tESG_Li256ELb0ELb1ELb0ELb1EEENS1_29StaticPersistentTileSchedulerILb0EEEEEEEEEvNT_6ParamsE:
[----:B------:R-:W-:Y:S01]  /*0000*/  LDC R1, c[0x0][0x37c] ;  /* 0x0000df00ff017b82 */ /* 0x000fe20000000800 */
[----:B------:R-:W-:Y:S05]  /*0010*/  EXIT ;  /* 0x000000000000794d */ /* 0x000fea0003800000 */
.L_x_0:
[----:B------:R-:W-:-:S00]  /*0020*/  BRA `(.L_x_0) ;  /* 0xfffffffc00fc7947 */ /* 0x000fc0000383ffff */
[----:B------:R-:W-:-:S00]  /*0030*/  NOP ;  /* 0x0000000000007918 */ /* 0x000fc00000000000 */
        /* <DEDUP_REMOVED lines=12> */
.L_x_10:


//--------------------- .text._ZN7cutlass13device_kernelIN5flash11enable_sm90INS1_16FlashAttnFwdSm90INS1_25CollectiveMainloopFwdSm90ILi2EN4cute5tupleIJNS5_1CILi2EEENS7_ILi1EEES9_EEENS6_IJNS7_ILi128EEENS7_ILi160EEENS7_ILi192EEEEEELi128ENS_12float_e4m3_tEfNS_4arch4Sm90ELb0ELb0ELb0ELb0ELb0ELb0ELb0ELb1ELb1ELb1ELb0ELb0EEENS1_21CollectiveEpilogueFwdINS6_IJSB_SB_SC_EEESA_NS_10bfloat16_tESH_Li256ELb0ELb1ELb0ELb1EEENS1_29StaticPersistentTileSchedulerILb0EEEEEEEEEvNT_6ParamsE --------------------------
	.section	.text._ZN7cutlass13device_kernelIN5flash11enable_sm90INS1_16FlashAttnFwdSm90INS1_25CollectiveMainloopFwdSm90ILi2EN4cute5tupleIJNS5_1CILi2EEENS7_ILi1EEES9_EEENS6_IJNS7_ILi128EEENS7_ILi160EEENS7_ILi192EEEEEELi128ENS_12float_e4m3_tEfNS_4arch4Sm90ELb0ELb0ELb0ELb0ELb0ELb0ELb0ELb1ELb1ELb1ELb0ELb0EEENS1_21CollectiveEpilogueFwdINS6_IJSB_SB_SC_EEESA_NS_10bfloat16_tESH_Li256ELb0ELb1ELb0ELb1EEENS1_29StaticPersistentTileSchedulerILb0EEEEEEEEEvNT_6ParamsE,"ax",@progbits
	.align	128
.text._ZN7cutlass13device_kernelIN5flash11enable_sm90INS1_16FlashAttnFwdSm90INS1_25CollectiveMainloopFwdSm90ILi2EN4cute5tupleIJNS5_1CILi2EEENS7_ILi1EEES9_EEENS6_IJNS7_ILi128EEENS7_ILi160EEENS7_ILi192EEEEEELi128ENS_12float_e4m3_tEfNS_4arch4Sm90ELb0ELb0ELb0ELb0ELb0ELb0ELb0ELb1ELb1ELb1ELb0ELb0EEENS1_21CollectiveEpilogueFwdINS6_IJSB_SB_SC_EEESA_NS_10bfloat16_tESH_Li256ELb0ELb1ELb0ELb1EEENS1_29StaticPersistentTileSchedulerILb0EEEEEEEEEvNT_6ParamsE:
        .type           _ZN7cutlass13device_kernelIN5flash11enable_sm90INS1_16FlashAttnFwdSm90INS1_25CollectiveMainloopFwdSm90ILi2EN4cute5tupleIJNS5_1CILi2EEENS7_ILi1EEES9_EEENS6_IJNS7_ILi128EEENS7_ILi160EEENS7_ILi192EEEEEELi128ENS_12float_e4m3_tEfNS_4arch4Sm90ELb0ELb0ELb0ELb0ELb0ELb0ELb0ELb1ELb1ELb1ELb0ELb0EEENS1_21CollectiveEpilogueFwdINS6_IJSB_SB_SC_EEESA_NS_10bfloat16_tESH_Li256ELb0ELb1ELb0ELb1EEENS1_29StaticPersistentTileSchedulerILb0EEEEEEEEEvNT_6ParamsE,@function
        .size           _ZN7cutlass13device_kernelIN5flash11enable_sm90INS1_16FlashAttnFwdSm90INS1_25CollectiveMainloopFwdSm90ILi2EN4cute5tupleIJNS5_1CILi2EEENS7_ILi1EEES9_EEENS6_IJNS7_ILi128EEENS7_ILi160EEENS7_ILi192EEEEEELi128ENS_12float_e4m3_tEfNS_4arch4Sm90ELb0ELb0ELb0ELb0ELb0ELb0ELb0ELb1ELb1ELb1ELb0ELb0EEENS1_21CollectiveEpilogueFwdINS6_IJSB_SB_SC_EEESA_NS_10bfloat16_tESH_Li256ELb0ELb1ELb0ELb1EEENS1_29StaticPersistentTileSchedulerILb0EEEEEEEEEvNT_6ParamsE,(.L_x_11 - _ZN7cutlass13device_kernelIN5flash11enable_sm90INS1_16FlashAttnFwdSm90INS1_25CollectiveMainloopFwdSm90ILi2EN4cute5tupleIJNS5_1CILi2EEENS7_ILi1EEES9_EEENS6_IJNS7_ILi128EEENS7_ILi160EEENS7_ILi192EEEEEELi128ENS_12float_e4m3_tEfNS_4arch4Sm90ELb0ELb0ELb0ELb0ELb0ELb0ELb0ELb1ELb1ELb1ELb0ELb0EEENS1_21CollectiveEpilogueFwdINS6_IJSB_SB_SC_EEESA_NS_10bfloat16_tESH_Li256ELb0ELb1ELb0ELb1EEENS1_29StaticPersistentTileSchedulerILb0EEEEEEEEEvNT_6ParamsE)
        .other          _ZN7cutlass13device_kernelIN5flash11enable_sm90INS1_16FlashAttnFwdSm90INS1_25CollectiveMainloopFwdSm90ILi2EN4cute5tupleIJNS5_1CILi2EEENS7_ILi1EEES9_EEENS6_IJNS7_ILi128EEENS7_ILi160EEENS7_ILi192EEEEEELi128ENS_12float_e4m3_tEfNS_4arch4Sm90ELb0ELb0ELb0ELb0ELb0ELb0ELb0ELb1ELb1ELb1ELb0ELb0EEENS1_21CollectiveEpilogueFwdINS6_IJSB_SB_SC_EEESA_NS_10bfloat16_tESH_Li256ELb0ELb1ELb0ELb1EEENS1_29StaticPersistentTileSchedulerILb0EEEEEEEEEvNT_6ParamsE,@"STO_CUDA_ENTRY STV_DEFAULT"
_ZN7cutlass13device_kernelIN5flash11enable_sm90INS1_16FlashAttnFwdSm90INS1_25CollectiveMainloopFwdSm90ILi2EN4cute5tupleIJNS5_1CILi2EEENS7_ILi1EEES9_EEENS6_IJNS7_ILi128EEENS7_ILi160EEENS7_ILi192EEEEEELi128ENS_12float_e4m3_tEfNS_4arch4Sm90ELb0ELb0ELb0ELb0ELb0ELb0ELb0ELb1ELb1ELb1ELb0ELb0EEENS1_21CollectiveEpilogueFwdINS6_IJSB_SB_SC_EEESA_NS_10bfloat16_tESH_Li256ELb0ELb1ELb0ELb1EEENS1_29StaticPersistentTileSchedulerILb0EEEEEEEEEvNT_6ParamsE:
[----:B------:R-:W-:Y:S01]  /*0000*/  LDC R1, c[0x0][0x37c] ;  /* 0x0000df00ff017b82 */ /* 0x000fe20000000800 */
[----:B------:R-:W-:Y:S05]  /*0010*/  EXIT ;  /* 0x000000000000794d */ /* 0x000fea0003800000 */
.L_x_1:
        /* <DEDUP_REMOVED lines=14> */
.L_x_11:


//--------------------- .text._ZN7cutlass13device_kernelIN5flash11enable_sm90INS1_16FlashAttnFwdSm90INS1_25CollectiveMainloopFwdSm90ILi2EN4cute5tupleIJNS5_1CILi1EEES8_S8_EEENS6_IJNS7_ILi128EEENS7_ILi160EEENS7_ILi192EEEEEELi128ENS_12float_e4m3_tEfNS_4arch4Sm90ELb0ELb0ELb0ELb1ELb0ELb0ELb0ELb1ELb1ELb1ELb0ELb0EEENS1_21CollectiveEpilogueFwdINS6_IJSA_SA_SB_EEES9_NS_10bfloat16_tESG_Li256ELb1ELb1ELb0ELb1EEENS1_36VarlenDynamicPersistentTileSchedulerILi128ELi160ELi256ELi128ELb0ELb1ELb1ELb0ELb1ELb1EEEEEEEEEvNT_6ParamsE --------------------------
	.section	.text._ZN7cutlass13device_kernelIN5flash11enable_sm90INS1_16FlashAttnFwdSm90INS1_25CollectiveMainloopFwdSm90ILi2EN4cute5tupleIJNS5_1CILi1EEES8_S8_EEENS6_IJNS7_ILi128EEENS7_ILi160EEENS7_ILi192EEEEEELi128ENS_12float_e4m3_tEfNS_4arch4Sm90ELb0ELb0ELb0ELb1ELb0ELb0ELb0ELb1ELb1ELb1ELb0ELb0EEENS1_21CollectiveEpilogueFwdINS6_IJSA_SA_SB_EEES9_NS_10bfloat16_tESG_Li256ELb1ELb1ELb0ELb1EEENS1_36VarlenDynamicPersistentTileSchedulerILi128ELi160ELi256ELi128ELb0ELb1ELb1ELb0ELb1ELb1EEEEEEEEEvNT_6ParamsE,"ax",@progbits
	.align	128
.text._ZN7cutlass13device_kernelIN5flash11enable_sm90INS1_16FlashAttnFwdSm90INS1_25CollectiveMainloopFwdSm90ILi2EN4cute5tupleIJNS5_1CILi1EEES8_S8_EEENS6_IJNS7_ILi128EEENS7_ILi160EEENS7_ILi192EEEEEELi128ENS_12float_e4m3_tEfNS_4arch4Sm90ELb0ELb0ELb0ELb1ELb0ELb0ELb0ELb1ELb1ELb1ELb0ELb0EEENS1_21CollectiveEpilogueFwdINS6_IJSA_SA_SB_EEES9_NS_10bfloat16_tESG_Li256ELb1ELb1ELb0ELb1EEENS1_36VarlenDynamicPersistentTileSchedulerILi128ELi160ELi256ELi128ELb0ELb1ELb1ELb0ELb1ELb1EEEEEEEEEvNT_6ParamsE:
        .type           _ZN7cutlass13device_kernelIN5flash11enable_sm90INS1_16FlashAttnFwdSm90INS1_25CollectiveMainloopFwdSm90ILi2EN4cute5tupleIJNS5_1CILi1EEES8_S8_EEENS6_IJNS7_ILi128EEENS7_ILi160EEENS7_ILi192EEEEEELi128ENS_12float_e4m3_tEfNS_4arch4Sm90ELb0ELb0ELb0ELb1ELb0ELb0ELb0ELb1ELb1ELb1ELb0ELb0EEENS1_21CollectiveEpilogueFwdINS6_IJSA_SA_SB_EEES9_NS_10bfloat16_tESG_Li256ELb1ELb1ELb0ELb1EEENS1_36VarlenDynamicPersistentTileSchedulerILi128ELi160ELi256ELi128ELb0ELb1ELb1ELb0ELb1ELb1EEEEEEEEEvNT_6ParamsE,@function
        .size           _ZN7cutlass13device_kernelIN5flash11enable_sm90INS1_16FlashAttnFwdSm90INS1_25CollectiveMainloopFwdSm90ILi2EN4cute5tupleIJNS5_1CILi1EEES8_S8_EEENS6_IJNS7_ILi128EEENS7_ILi160EEENS7_ILi192EEEEEELi128ENS_12float_e4m3_tEfNS_4arch4Sm90ELb0ELb0ELb0ELb1ELb0ELb0ELb0ELb1ELb1ELb1ELb0ELb0EEENS1_21CollectiveEpilogueFwdINS6_IJSA_SA_SB_EEES9_NS_10bfloat16_tESG_Li256ELb1ELb1ELb0ELb1EEENS1_36VarlenDynamicPersistentTileSchedulerILi128ELi160ELi256ELi128ELb0ELb1ELb1ELb0ELb1ELb1EEEEEEEEEvNT_6ParamsE,(.L_x_12 - _ZN7cutlass13device_kernelIN5flash11enable_sm90INS1_16FlashAttnFwdSm90INS1_25CollectiveMainloopFwdSm90ILi2EN4cute5tupleIJNS5_1CILi1EEES8_S8_EEENS6_IJNS7_ILi128EEENS7_ILi160EEENS7_ILi192EEEEEELi128ENS_12float_e4m3_tEfNS_4arch4Sm90ELb0ELb0ELb0ELb1ELb0ELb0ELb0ELb1ELb1ELb1ELb0ELb0EEENS1_21CollectiveEpilogueFwdINS6_IJSA_SA_SB_EEES9_NS_10bfloat16_tESG_Li256ELb1ELb1ELb0ELb1EEENS1_36VarlenDynamicPersistentTileSchedulerILi128ELi160ELi256ELi128ELb0ELb1ELb1ELb0ELb1ELb1EEEEEEEEEvNT_6ParamsE)
        .other          _ZN7cutlass13device_kernelIN5flash11enable_sm90INS1_16FlashAttnFwdSm90INS1_25CollectiveMainloopFwdSm90ILi2EN4cute5tupleIJNS5_1CILi1EEES8_S8_EEENS6_IJNS7_ILi128EEENS7_ILi160EEENS7_ILi192EEEEEELi128ENS_12float_e4m3_tEfNS_4arch4Sm90ELb0ELb0ELb0ELb1ELb0ELb0ELb0ELb1ELb1ELb1ELb0ELb0EEENS1_21CollectiveEpilogueFwdINS6_IJSA_SA_SB_EEES9_NS_10bfloat16_tESG_Li256ELb1ELb1ELb0ELb1EEENS1_36VarlenDynamicPersistentTileSchedulerILi128ELi160ELi256ELi128ELb0ELb1ELb1ELb0ELb1ELb1EEEEEEEEEvNT_6ParamsE,@"STO_CUDA_ENTRY STV_DEFAULT"
_ZN7cutlass13device_kernelIN5flash11enable_sm90INS1_16FlashAttnFwdSm90INS1_25CollectiveMainloopFwdSm90ILi2EN4cute5tupleIJNS5_1CILi1EEES8_S8_EEENS6_IJNS7_ILi128EEENS7_ILi160EEENS7_ILi192EEEEEELi128ENS_12float_e4m3_tEfNS_4arch4Sm90ELb0ELb0ELb0ELb1ELb0ELb0ELb0ELb1ELb1ELb1ELb0ELb0EEENS1_21CollectiveEpilogueFwdINS6_IJSA_SA_SB_EEES9_NS_10bfloat16_tESG_Li256ELb1ELb1ELb0ELb1EEENS1_36VarlenDynamicPersistentTileSchedulerILi128ELi160ELi256ELi128ELb0ELb1ELb1ELb0ELb1ELb1EEEEEEEEEvNT_6ParamsE:
[----:B------:R-:W-:Y:S01]  /*0000*/  LDC R1, c[0x0][0x37c] ;  /* 0x0000df00ff017b82 */ /* 0x000fe20000000800 */
[----:B------:R-:W-:Y:S05]  /*0010*/  EXIT ;  /* 0x000000000000794d */ /* 0x000fea0003800000 */
.L_x_2:
        /* <DEDUP_REMOVED lines=14> */
.L_x_12:


//--------------------- .text._ZN7cutlass13device_kernelIN5flash11enable_sm90INS1_16FlashAttnFwdSm90INS1_25CollectiveMainloopFwdSm90ILi2EN4cute5tupleIJNS5_1CILi1EEES8_S8_EEENS6_IJNS7_ILi128EEENS7_ILi160EEENS7_ILi192EEEEEELi128ENS_12float_e4m3_tEfNS_4arch4Sm90ELb0ELb0ELb0ELb1ELb0ELb1ELb0ELb1ELb1ELb1ELb0ELb0EEENS1_21CollectiveEpilogueFwdINS6_IJSA_SA_SB_EEES9_NS_10bfloat16_tESG_Li256ELb1ELb1ELb0ELb1EEENS1_36VarlenDynamicPersistentTileSchedulerILi128ELi160ELi256ELi128ELb0ELb1ELb1ELb0ELb1ELb1EEEEEEEEEvNT_6ParamsE --------------------------
	.section	.text._ZN7cutlass13device_kernelIN5flash11enable_sm90INS1_16FlashAttnFwdSm90INS1_25CollectiveMainloopFwdSm90ILi2EN4cute5tupleIJNS5_1CILi1EEES8_S8_EEENS6_IJNS7_ILi128EEENS7_ILi160EEENS7_ILi192EEEEEELi128ENS_12float_e4m3_tEfNS_4arch4Sm90ELb0ELb0ELb0ELb1ELb0ELb1ELb0ELb1ELb1ELb1ELb0ELb0EEENS1_21CollectiveEpilogueFwdINS6_IJSA_SA_SB_EEES9_NS_10bfloat16_tESG_Li256ELb1ELb1ELb0ELb1EEENS1_36VarlenDynamicPersistentTileSchedulerILi128ELi160ELi256ELi128ELb0ELb1ELb1ELb0ELb1ELb1EEEEEEEEEvNT_6ParamsE,"ax",@progbits
	.align	128
.text._ZN7cutlass13device_kernelIN5flash11enable_sm90INS1_16FlashAttnFwdSm90INS1_25CollectiveMainloopFwdSm90ILi2EN4cute5tupleIJNS5_1CILi1EEES8_S8_EEENS6_IJNS7_ILi128EEENS7_ILi160EEENS7_ILi192EEEEEELi128ENS_12float_e4m3_tEfNS_4arch4Sm90ELb0ELb0ELb0ELb1ELb0ELb1ELb0ELb1ELb1ELb1ELb0ELb0EEENS1_21CollectiveEpilogueFwdINS6_IJSA_SA_SB_EEES9_NS_10bfloat16_tESG_Li256ELb1ELb1ELb0ELb1EEENS1_36VarlenDynamicPersistentTileSchedulerILi128ELi160ELi256ELi128ELb0ELb1ELb1ELb0ELb1ELb1EEEEEEEEEvNT_6ParamsE:
        .type           _ZN7cutlass13device_kernelIN5flash11enable_sm90INS1_16FlashAttnFwdSm90INS1_25CollectiveMainloopFwdSm90ILi2EN4cute5tupleIJNS5_1CILi1EEES8_S8_EEENS6_IJNS7_ILi128EEENS7_ILi160EEENS7_ILi192EEEEEELi128ENS_12float_e4m3_tEfNS_4arch4Sm90ELb0ELb0ELb0ELb1ELb0ELb1ELb0ELb1ELb1ELb1ELb0ELb0EEENS1_21CollectiveEpilogueFwdINS6_IJSA_SA_SB_EEES9_NS_10bfloat16_tESG_Li256ELb1ELb1ELb0ELb1EEENS1_36VarlenDynamicPersistentTileSchedulerILi128ELi160ELi256ELi128ELb0ELb1ELb1ELb0ELb1ELb1EEEEEEEEEvNT_6ParamsE,@function
        .size           _ZN7cutlass13device_kernelIN5flash11enable_sm90INS1_16FlashAttnFwdSm90INS1_25CollectiveMainloopFwdSm90ILi2EN4cute5tupleIJNS5_1CILi1EEES8_S8_EEENS6_IJNS7_ILi128EEENS7_ILi160EEENS7_ILi192EEEEEELi128ENS_12float_e4m3_tEfNS_4arch4Sm90ELb0ELb0ELb0ELb1ELb0ELb1ELb0ELb1ELb1ELb1ELb0ELb0EEENS1_21CollectiveEpilogueFwdINS6_IJSA_SA_SB_EEES9_NS_10bfloat16_tESG_Li256ELb1ELb1ELb0ELb1EEENS1_36VarlenDynamicPersistentTileSchedulerILi128ELi160ELi256ELi128ELb0ELb1ELb1ELb0ELb1ELb1EEEEEEEEEvNT_6ParamsE,(.L_x_13 - _ZN7cutlass13device_kernelIN5flash11enable_sm90INS1_16FlashAttnFwdSm90INS1_25CollectiveMainloopFwdSm90ILi2EN4cute5tupleIJNS5_1CILi1EEES8_S8_EEENS6_IJNS7_ILi128EEENS7_ILi160EEENS7_ILi192EEEEEELi128ENS_12float_e4m3_tEfNS_4arch4Sm90ELb0ELb0ELb0ELb1ELb0ELb1ELb0ELb1ELb1ELb1ELb0ELb0EEENS1_21CollectiveEpilogueFwdINS6_IJSA_SA_SB_EEES9_NS_10bfloat16_tESG_Li256ELb1ELb1ELb0ELb1EEENS1_36VarlenDynamicPersistentTileSchedulerILi128ELi160ELi256ELi128ELb0ELb1ELb1ELb0ELb1ELb1EEEEEEEEEvNT_6ParamsE)
        .other          _ZN7cutlass13device_kernelIN5flash11enable_sm90INS1_16FlashAttnFwdSm90INS1_25CollectiveMainloopFwdSm90ILi2EN4cute5tupleIJNS5_1CILi1EEES8_S8_EEENS6_IJNS7_ILi128EEENS7_ILi160EEENS7_ILi192EEEEEELi128ENS_12float_e4m3_tEfNS_4arch4Sm90ELb0ELb0ELb0ELb1ELb0ELb1ELb0ELb1ELb1ELb1ELb0ELb0EEENS1_21CollectiveEpilogueFwdINS6_IJSA_SA_SB_EEES9_NS_10bfloat16_tESG_Li256ELb1ELb1ELb0ELb1EEENS1_36VarlenDynamicPersistentTileSchedulerILi128ELi160ELi256ELi128ELb0ELb1ELb1ELb0ELb1ELb1EEEEEEEEEvNT_6ParamsE,@"STO_CUDA_ENTRY STV_DEFAULT"
_ZN7cutlass13device_kernelIN5flash11enable_sm90INS1_16FlashAttnFwdSm90INS1_25CollectiveMainloopFwdSm90ILi2EN4cute5tupleIJNS5_1CILi1EEES8_S8_EEENS6_IJNS7_ILi128EEENS7_ILi160EEENS7_ILi192EEEEEELi128ENS_12float_e4m3_tEfNS_4arch4Sm90ELb0ELb0ELb0ELb1ELb0ELb1ELb0ELb1ELb1ELb1ELb0ELb0EEENS1_21CollectiveEpilogueFwdINS6_IJSA_SA_SB_EEES9_NS_10bfloat16_tESG_Li256ELb1ELb1ELb0ELb1EEENS1_36VarlenDynamicPersistentTileSchedulerILi128ELi160ELi256ELi128ELb0ELb1ELb1ELb0ELb1ELb1EEEEEEEEEvNT_6ParamsE:
[----:B------:R-:W-:Y:S01]  /*0000*/  LDC R1, c[0x0][0x37c] ;  /* 0x0000df00ff017b82 */ /* 0x000fe20000000800 */
[----:B------:R-:W-:Y:S05]  /*0010*/  EXIT ;  /* 0x000000000000794d */ /* 0x000fea0003800000 */
.L_x_3:
        /* <DEDUP_REMOVED lines=14> */
.L_x_13:


//--------------------- .text._ZN7cutlass13device_kernelIN5flash11enable_sm90INS1_16FlashAttnFwdSm90INS1_25CollectiveMainloopFwdSm90ILi2EN4cute5tupleIJNS5_1CILi1EEES8_S8_EEENS6_IJNS7_ILi128EEENS7_ILi160EEENS7_ILi192EEEEEELi128ENS_12float_e4m3_tEfNS_4arch4Sm90ELb0ELb1ELb0ELb0ELb0ELb0ELb0ELb1ELb1ELb1ELb0ELb0EEENS1_21CollectiveEpilogueFwdINS6_IJSA_SA_SB_EEES9_NS_10bfloat16_tESG_Li256ELb0ELb1ELb0ELb1EEENS1_30DynamicPersistentTileSchedulerILi256ELi128ELb0ELb1ELb1EEEEEEEEEvNT_6ParamsE --------------------------
	.section	.text._ZN7cutlass13device_kernelIN5flash11enable_sm90INS1_16FlashAttnFwdSm90INS1_25CollectiveMainloopFwdSm90ILi2EN4cute5tupleIJNS5_1CILi1EEES8_S8_EEENS6_IJNS7_ILi128EEENS7_ILi160EEENS7_ILi192EEEEEELi128ENS_12float_e4m3_tEfNS_4arch4Sm90ELb0ELb1ELb0ELb0ELb0ELb0ELb0ELb1ELb1ELb1ELb0ELb0EEENS1_21CollectiveEpilogueFwdINS6_IJSA_SA_SB_EEES9_NS_10bfloat16_tESG_Li256ELb0ELb1ELb0ELb1EEENS1_30DynamicPersistentTileSchedulerILi256ELi128ELb0ELb1ELb1EEEEEEEEEvNT_6ParamsE,"ax",@progbits
	.align	128
.text._ZN7cutlass13device_kernelIN5flash11enable_sm90INS1_16FlashAttnFwdSm90INS1_25CollectiveMainloopFwdSm90ILi2EN4cute5tupleIJNS5_1CILi1EEES8_S8_EEENS6_IJNS7_ILi128EEENS7_ILi160EEENS7_ILi192EEEEEELi128ENS_12float_e4m3_tEfNS_4arch4Sm90ELb0ELb1ELb0ELb0ELb0ELb0ELb0ELb1ELb1ELb1ELb0ELb0EEENS1_21CollectiveEpilogueFwdINS6_IJSA_SA_SB_EEES9_NS_10bfloat16_tESG_Li256ELb0ELb1ELb0ELb1EEENS1_30DynamicPersistentTileSchedulerILi256ELi128ELb0ELb1ELb1EEEEEEEEEvNT_6ParamsE:
        .type           _ZN7cutlass13device_kernelIN5flash11enable_sm90INS1_16FlashAttnFwdSm90INS1_25CollectiveMainloopFwdSm90ILi2EN4cute5tupleIJNS5_1CILi1EEES8_S8_EEENS6_IJNS7_ILi128EEENS7_ILi160EEENS7_ILi192EEEEEELi128ENS_12float_e4m3_tEfNS_4arch4Sm90ELb0ELb1ELb0ELb0ELb0ELb0ELb0ELb1ELb1ELb1ELb0ELb0EEENS1_21CollectiveEpilogueFwdINS6_IJSA_SA_SB_EEES9_NS_10bfloat16_tESG_Li256ELb0ELb1ELb0ELb1EEENS1_30DynamicPersistentTileSchedulerILi256ELi128ELb0ELb1ELb1EEEEEEEEEvNT_6ParamsE,@function
        .size           _ZN7cutlass13device_kernelIN5flash11enable_sm90INS1_16FlashAttnFwdSm90INS1_25CollectiveMainloopFwdSm90ILi2EN4cute5tupleIJNS5_1CILi1EEES8_S8_EEENS6_IJNS7_ILi128EEENS7_ILi160EEENS7_ILi192EEEEEELi128ENS_12float_e4m3_tEfNS_4arch4Sm90ELb0ELb1ELb0ELb0ELb0ELb0ELb0ELb1ELb1ELb1ELb0ELb0EEENS1_21CollectiveEpilogueFwdINS6_IJSA_SA_SB_EEES9_NS_10bfloat16_tESG_Li256ELb0ELb1ELb0ELb1EEENS1_30DynamicPersistentTileSchedulerILi256ELi128ELb0ELb1ELb1EEEEEEEEEvNT_6ParamsE,(.L_x_14 - _ZN7cutlass13device_kernelIN5flash11enable_sm90INS1_16FlashAttnFwdSm90INS1_25CollectiveMainloopFwdSm90ILi2EN4cute5tupleIJNS5_1CILi1EEES8_S8_EEENS6_IJNS7_ILi128EEENS7_ILi160EEENS7_ILi192EEEEEELi128ENS_12float_e4m3_tEfNS_4arch4Sm90ELb0ELb1ELb0ELb0ELb0ELb0ELb0ELb1ELb1ELb1ELb0ELb0EEENS1_21CollectiveEpilogueFwdINS6_IJSA_SA_SB_EEES9_NS_10bfloat16_tESG_Li256ELb0ELb1ELb0ELb1EEENS1_30DynamicPersistentTileSchedulerILi256ELi128ELb0ELb1ELb1EEEEEEEEEvNT_6ParamsE)
        .other          _ZN7cutlass13device_kernelIN5flash11enable_sm90INS1_16FlashAttnFwdSm90INS1_25CollectiveMainloopFwdSm90ILi2EN4cute5tupleIJNS5_1CILi1EEES8_S8_EEENS6_IJNS7_ILi128EEENS7_ILi160EEENS7_ILi192EEEEEELi128ENS_12float_e4m3_tEfNS_4arch4Sm90ELb0ELb1ELb0ELb0ELb0ELb0ELb0ELb1ELb1ELb1ELb0ELb0EEENS1_21CollectiveEpilogueFwdINS6_IJSA_SA_SB_EEES9_NS_10bfloat16_tESG_Li256ELb0ELb1ELb0ELb1EEENS1_30DynamicPersistentTileSchedulerILi256ELi128ELb0ELb1ELb1EEEEEEEEEvNT_6ParamsE,@"STO_CUDA_ENTRY STV_DEFAULT"
_ZN7cutlass13device_kernelIN5flash11enable_sm90INS1_16FlashAttnFwdSm90INS1_25CollectiveMainloopFwdSm90ILi2EN4cute5tupleIJNS5_1CILi1EEES8_S8_EEENS6_IJNS7_ILi128EEENS7_ILi160EEENS7_ILi192EEEEEELi128ENS_12float_e4m3_tEfNS_4arch4Sm90ELb0ELb1ELb0ELb0ELb0ELb0ELb0ELb1ELb1ELb1ELb0ELb0EEENS1_21CollectiveEpilogueFwdINS6_IJSA_SA_SB_EEES9_NS_10bfloat16_tESG_Li256ELb0ELb1ELb0ELb1EEENS1_30DynamicPersistentTileSchedulerILi256ELi128ELb0ELb1ELb1EEEEEEEEEvNT_6ParamsE:
[----:B------:R-:W-:Y:S01]  /*0000*/  LDC R1, c[0x0][0x37c] ;  /* 0x0000df00ff017b82 */ /* 0x000fe20000000800 */
[----:B------:R-:W-:Y:S05]  /*0010*/  EXIT ;  /* 0x000000000000794d */ /* 0x000fea0003800000 */
.L_x_4:
        /* <DEDUP_REMOVED lines=14> */
.L_x_14:


//--------------------- .text._ZN7cutlass13device_kernelIN5flash11enable_sm90INS1_16FlashAttnFwdSm90INS1_25CollectiveMainloopFwdSm90ILi2EN4cute5tupleIJNS5_1CILi1EEES8_S8_EEENS6_IJNS7_ILi128EEENS7_ILi160EEENS7_ILi192EEEEEELi128ENS_12float_e4m3_tEfNS_4arch4Sm90ELb0ELb1ELb0ELb1ELb0ELb0ELb0ELb1ELb1ELb1ELb0ELb0EEENS1_21CollectiveEpilogueFwdINS6_IJSA_SA_SB_EEES9_NS_10bfloat16_tESG_Li256ELb1ELb1ELb0ELb1EEENS1_36VarlenDynamicPersistentTileSchedulerILi128ELi160ELi256ELi128ELb0ELb1ELb1ELb1ELb0ELb1EEEEEEEEEvNT_6ParamsE --------------------------
	.section	.text._ZN7cutlass13device_kernelIN5flash11enable_sm90INS1_16FlashAttnFwdSm90INS1_25CollectiveMainloopFwdSm90ILi2EN4cute5tupleIJNS5_1CILi1EEES8_S8_EEENS6_IJNS7_ILi128EEENS7_ILi160EEENS7_ILi192EEEEEELi128ENS_12float_e4m3_tEfNS_4arch4Sm90ELb0ELb1ELb0ELb1ELb0ELb0ELb0ELb1ELb1ELb1ELb0ELb0EEENS1_21CollectiveEpilogueFwdINS6_IJSA_SA_SB_EEES9_NS_10bfloat16_tESG_Li256ELb1ELb1ELb0ELb1EEENS1_36VarlenDynamicPersistentTileSchedulerILi128ELi160ELi256ELi128ELb0ELb1ELb1ELb1ELb0ELb1EEEEEEEEEvNT_6ParamsE,"ax",@progbits
	.align	128
.text._ZN7cutlass13device_kernelIN5flash11enable_sm90INS1_16FlashAttnFwdSm90INS1_25CollectiveMainloopFwdSm90ILi2EN4cute5tupleIJNS5_1CILi1EEES8_S8_EEENS6_IJNS7_ILi128EEENS7_ILi160EEENS7_ILi192EEEEEELi128ENS_12float_e4m3_tEfNS_4arch4Sm90ELb0ELb1ELb0ELb1ELb0ELb0ELb0ELb1ELb1ELb1ELb0ELb0EEENS1_21CollectiveEpilogueFwdINS6_IJSA_SA_SB_EEES9_NS_10bfloat16_tESG_Li256ELb1ELb1ELb0ELb1EEENS1_36VarlenDynamicPersistentTileSchedulerILi128ELi160ELi256ELi128ELb0ELb1ELb1ELb1ELb0ELb1EEEEEEEEEvNT_6ParamsE:
        .type           _ZN7cutlass13device_kernelIN5flash11enable_sm90INS1_16FlashAttnFwdSm90INS1_25CollectiveMainloopFwdSm90ILi2EN4cute5tupleIJNS5_1CILi1EEES8_S8_EEENS6_IJNS7_ILi128EEENS7_ILi160EEENS7_ILi192EEEEEELi128ENS_12float_e4m3_tEfNS_4arch4Sm90ELb0ELb1ELb0ELb1ELb0ELb0ELb0ELb1ELb1ELb1ELb0ELb0EEENS1_21CollectiveEpilogueFwdINS6_IJSA_SA_SB_EEES9_NS_10bfloat16_tESG_Li256ELb1ELb1ELb0ELb1EEENS1_36VarlenDynamicPersistentTileSchedulerILi128ELi160ELi256ELi128ELb0ELb1ELb1ELb1ELb0ELb1EEEEEEEEEvNT_6ParamsE,@function
        .size           _ZN7cutlass13device_kernelIN5flash11enable_sm90INS1_16FlashAttnFwdSm90INS1_25CollectiveMainloopFwdSm90ILi2EN4cute5tupleIJNS5_1CILi1EEES8_S8_EEENS6_IJNS7_ILi128EEENS7_ILi160EEENS7_ILi192EEEEEELi128ENS_12float_e4m3_tEfNS_4arch4Sm90ELb0ELb1ELb0ELb1ELb0ELb0ELb0ELb1ELb1ELb1ELb0ELb0EEENS1_21CollectiveEpilogueFwdINS6_IJSA_SA_SB_EEES9_NS_10bfloat16_tESG_Li256ELb1ELb1ELb0ELb1EEENS1_36VarlenDynamicPersistentTileSchedulerILi128ELi160ELi256ELi128ELb0ELb1ELb1ELb1ELb0ELb1EEEEEEEEEvNT_6ParamsE,(.L_x_15 - _ZN7cutlass13device_kernelIN5flash11enable_sm90INS1_16FlashAttnFwdSm90INS1_25CollectiveMainloopFwdSm90ILi2EN4cute5tupleIJNS5_1CILi1EEES8_S8_EEENS6_IJNS7_ILi128EEENS7_ILi160EEENS7_ILi192EEEEEELi128ENS_12float_e4m3_tEfNS_4arch4Sm90ELb0ELb1ELb0ELb1ELb0ELb0ELb0ELb1ELb1ELb1ELb0ELb0EEENS1_21CollectiveEpilogueFwdINS6_IJSA_SA_SB_EEES9_NS_10bfloat16_tESG_Li256ELb1ELb1ELb0ELb1EEENS1_36VarlenDynamicPersistentTileSchedulerILi128ELi160ELi256ELi128ELb0ELb1ELb1ELb1ELb0ELb1EEEEEEEEEvNT_6ParamsE)
        .other          _ZN7cutlass13device_kernelIN5flash11enable_sm90INS1_16FlashAttnFwdSm90INS1_25CollectiveMainloopFwdSm90ILi2EN4cute5tupleIJNS5_1CILi1EEES8_S8_EEENS6_IJNS7_ILi128EEENS7_ILi160EEENS7_ILi192EEEEEELi128ENS_12float_e4m3_tEfNS_4arch4Sm90ELb0ELb1ELb0ELb1ELb0ELb0ELb0ELb1ELb1ELb1ELb0ELb0EEENS1_21CollectiveEpilogueFwdINS6_IJSA_SA_SB_EEES9_NS_10bfloat16_tESG_Li256ELb1ELb1ELb0ELb1EEENS1_36VarlenDynamicPersistentTileSchedulerILi128ELi160ELi256ELi128ELb0ELb1ELb1ELb1ELb0ELb1EEEEEEEEEvNT_6ParamsE,@"STO_CUDA_ENTRY STV_DEFAULT"
_ZN7cutlass13device_kernelIN5flash11enable_sm90INS1_16FlashAttnFwdSm90INS1_25CollectiveMainloopFwdSm90ILi2EN4cute5tupleIJNS5_1CILi1EEES8_S8_EEENS6_IJNS7_ILi128EEENS7_ILi160EEENS7_ILi192EEEEEELi128ENS_12float_e4m3_tEfNS_4arch4Sm90ELb0ELb1ELb0ELb1ELb0ELb0ELb0ELb1ELb1ELb1ELb0ELb0EEENS1_21CollectiveEpilogueFwdINS6_IJSA_SA_SB_EEES9_NS_10bfloat16_tESG_Li256ELb1ELb1ELb0ELb1EEENS1_36VarlenDynamicPersistentTileSchedulerILi128ELi160ELi256ELi128ELb0ELb1ELb1ELb1ELb0ELb1EEEEEEEEEvNT_6ParamsE:
[----:B------:R-:W-:Y:S01]  /*0000*/  LDC R1, c[0x0][0x37c] ;  /* 0x0000df00ff017b82 */ /* 0x000fe20000000800 */
[----:B------:R-:W-:Y:S05]  /*0010*/  EXIT ;  /* 0x000000000000794d */ /* 0x000fea0003800000 */
.L_x_5:
        /* <DEDUP_REMOVED lines=14> */
.L_x_15:


//--------------------- .text._ZN7cutlass13device_kernelIN5flash11enable_sm90INS1_16FlashAttnFwdSm90INS1_25CollectiveMainloopFwdSm90ILi2EN4cute5tupleIJNS5_1CILi1EEES8_S8_EEENS6_IJNS7_ILi128EEENS7_ILi160EEENS7_ILi192EEEEEELi128ENS_12float_e4m3_tEfNS_4arch4Sm90ELb0ELb1ELb0ELb1ELb0ELb1ELb0ELb1ELb1ELb1ELb0ELb0EEENS1_21CollectiveEpilogueFwdINS6_IJSA_SA_SB_EEES9_NS_10bfloat16_tESG_Li256ELb1ELb1ELb0ELb1EEENS1_36VarlenDynamicPersistentTileSchedulerILi128ELi160ELi256ELi128ELb0ELb1ELb1ELb1ELb0ELb1EEEEEEEEEvNT_6ParamsE --------------------------
	.section	.text._ZN7cutlass13device_kernelIN5flash11enable_sm90INS1_16FlashAttnFwdSm90INS1_25CollectiveMainloopFwdSm90ILi2EN4cute5tupleIJNS5_1CILi1EEES8_S8_EEENS6_IJNS7_ILi128EEENS7_ILi160EEENS7_ILi192EEEEEELi128ENS_12float_e4m3_tEfNS_4arch4Sm90ELb0ELb1ELb0ELb1ELb0ELb1ELb0ELb1ELb1ELb1ELb0ELb0EEENS1_21CollectiveEpilogueFwdINS6_IJSA_SA_SB_EEES9_NS_10bfloat16_tESG_Li256ELb1ELb1ELb0ELb1EEENS1_36VarlenDynamicPersistentTileSchedulerILi128ELi160ELi256ELi128ELb0ELb1ELb1ELb1ELb0ELb1EEEEEEEEEvNT_6ParamsE,"ax",@progbits
	.align	128
.text._ZN7cutlass13device_kernelIN5flash11enable_sm90INS1_16FlashAttnFwdSm90INS1_25CollectiveMainloopFwdSm90ILi2EN4cute5tupleIJNS5_1CILi1EEES8_S8_EEENS6_IJNS7_ILi128EEENS7_ILi160EEENS7_ILi192EEEEEELi128ENS_12float_e4m3_tEfNS_4arch4Sm90ELb0ELb1ELb0ELb1ELb0ELb1ELb0ELb1ELb1ELb1ELb0ELb0EEENS1_21CollectiveEpilogueFwdINS6_IJSA_SA_SB_EEES9_NS_10bfloat16_tESG_Li256ELb1ELb1ELb0ELb1EEENS1_36VarlenDynamicPersistentTileSchedulerILi128ELi160ELi256ELi128ELb0ELb1ELb1ELb1ELb0ELb1EEEEEEEEEvNT_6ParamsE:
        .type           _ZN7cutlass13device_kernelIN5flash11enable_sm90INS1_16FlashAttnFwdSm90INS1_25CollectiveMainloopFwdSm90ILi2EN4cute5tupleIJNS5_1CILi1EEES8_S8_EEENS6_IJNS7_ILi128EEENS7_ILi160EEENS7_ILi192EEEEEELi128ENS_12float_e4m3_tEfNS_4arch4Sm90ELb0ELb1ELb0ELb1ELb0ELb1ELb0ELb1ELb1ELb1ELb0ELb0EEENS1_21CollectiveEpilogueFwdINS6_IJSA_SA_SB_EEES9_NS_10bfloat16_tESG_Li256ELb1ELb1ELb0ELb1EEENS1_36VarlenDynamicPersistentTileSchedulerILi128ELi160ELi256ELi128ELb0ELb1ELb1ELb1ELb0ELb1EEEEEEEEEvNT_6ParamsE,@function
        .size           _ZN7cutlass13device_kernelIN5flash11enable_sm90INS1_16FlashAttnFwdSm90INS1_25CollectiveMainloopFwdSm90ILi2EN4cute5tupleIJNS5_1CILi1EEES8_S8_EEENS6_IJNS7_ILi128EEENS7_ILi160EEENS7_ILi192EEEEEELi128ENS_12float_e4m3_tEfNS_4arch4Sm90ELb0ELb1ELb0ELb1ELb0ELb1ELb0ELb1ELb1ELb1ELb0ELb0EEENS1_21CollectiveEpilogueFwdINS6_IJSA_SA_SB_EEES9_NS_10bfloat16_tESG_Li256ELb1ELb1ELb0ELb1EEENS1_36VarlenDynamicPersistentTileSchedulerILi128ELi160ELi256ELi128ELb0ELb1ELb1ELb1ELb0ELb1EEEEEEEEEvNT_6ParamsE,(.L_x_16 - _ZN7cutlass13device_kernelIN5flash11enable_sm90INS1_16FlashAttnFwdSm90INS1_25CollectiveMainloopFwdSm90ILi2EN4cute5tupleIJNS5_1CILi1EEES8_S8_EEENS6_IJNS7_ILi128EEENS7_ILi160EEENS7_ILi192EEEEEELi128ENS_12float_e4m3_tEfNS_4arch4Sm90ELb0ELb1ELb0ELb1ELb0ELb1ELb0ELb1ELb1ELb1ELb0ELb0EEENS1_21CollectiveEpilogueFwdINS6_IJSA_SA_SB_EEES9_NS_10bfloat16_tESG_Li256ELb1ELb1ELb0ELb1EEENS1_36VarlenDynamicPersistentTileSchedulerILi128ELi160ELi256ELi128ELb0ELb1ELb1ELb1ELb0ELb1EEEEEEEEEvNT_6ParamsE)
        .other          _ZN7cutlass13device_kernelIN5flash11enable_sm90INS1_16FlashAttnFwdSm90INS1_25CollectiveMainloopFwdSm90ILi2EN4cute5tupleIJNS5_1CILi1EEES8_S8_EEENS6_IJNS7_ILi128EEENS7_ILi160EEENS7_ILi192EEEEEELi128ENS_12float_e4m3_tEfNS_4arch4Sm90ELb0ELb1ELb0ELb1ELb0ELb1ELb0ELb1ELb1ELb1ELb0ELb0EEENS1_21CollectiveEpilogueFwdINS6_IJSA_SA_SB_EEES9_NS_10bfloat16_tESG_Li256ELb1ELb1ELb0ELb1EEENS1_36VarlenDynamicPersistentTileSchedulerILi128ELi160ELi256ELi128ELb0ELb1ELb1ELb1ELb0ELb1EEEEEEEEEvNT_6ParamsE,@"STO_CUDA_ENTRY STV_DEFAULT"
_ZN7cutlass13device_kernelIN5flash11enable_sm90INS1_16FlashAttnFwdSm90INS1_25CollectiveMainloopFwdSm90ILi2EN4cute5tupleIJNS5_1CILi1EEES8_S8_EEENS6_IJNS7_ILi128EEENS7_ILi160EEENS7_ILi192EEEEEELi128ENS_12float_e4m3_tEfNS_4arch4Sm90ELb0ELb1ELb0ELb1ELb0ELb1ELb0ELb1ELb1ELb1ELb0ELb0EEENS1_21CollectiveEpilogueFwdINS6_IJSA_SA_SB_EEES9_NS_10bfloat16_tESG_Li256ELb1ELb1ELb0ELb1EEENS1_36VarlenDynamicPersistentTileSchedulerILi128ELi160ELi256ELi128ELb0ELb1ELb1ELb1ELb0ELb1EEEEEEEEEvNT_6ParamsE:
[----:B------:R-:W-:Y:S01]  /*0000*/  LDC R1, c[0x0][0x37c] ;  /* 0x0000df00ff017b82 */ /* 0x000fe20000000800 */
[----:B------:R-:W-:Y:S05]  /*0010*/  EXIT ;  /* 0x000000000000794d */ /* 0x000fea0003800000 */
.L_x_6:
        /* <DEDUP_REMOVED lines=14> */
.L_x_16:


//--------------------- .text._ZN7cutlass13device_kernelIN5flash11enable_sm90INS1_16FlashAttnFwdSm90INS1_25CollectiveMainloopFwdSm90ILi2EN4cute5tupleIJNS5_1CILi1EEES8_S8_EEENS6_IJNS7_ILi128EEENS7_ILi160EEENS7_ILi192EEEEEELi128ENS_12float_e4m3_tEfNS_4arch4Sm90ELb1ELb0ELb0ELb0ELb0ELb0ELb0ELb1ELb1ELb1ELb0ELb0EEENS1_21CollectiveEpilogueFwdINS6_IJSA_SA_SB_EEES9_NS_10bfloat16_tESG_Li256ELb0ELb1ELb0ELb1EEENS1_30DynamicPersistentTileSchedulerILi256ELi128ELb0ELb1ELb1EEEEEEEEEvNT_6ParamsE --------------------------
	.section	.text._ZN7cutlass13device_kernelIN5flash11enable_sm90INS1_16FlashAttnFwdSm90INS1_25CollectiveMainloopFwdSm90ILi2EN4cute5tupleIJNS5_1CILi1EEES8_S8_EEENS6_IJNS7_ILi128EEENS7_ILi160EEENS7_ILi192EEEEEELi128ENS_12float_e4m3_tEfNS_4arch4Sm90ELb1ELb0ELb0ELb0ELb0ELb0ELb0ELb1ELb1ELb1ELb0ELb0EEENS1_21CollectiveEpilogueFwdINS6_IJSA_SA_SB_EEES9_NS_10bfloat16_tESG_Li256ELb0ELb1ELb0ELb1EEENS1_30DynamicPersistentTileSchedulerILi256ELi128ELb0ELb1ELb1EEEEEEEEEvNT_6ParamsE,"ax",@progbits
	.align	128
.text._ZN7cutlass13device_kernelIN5flash11enable_sm90INS1_16FlashAttnFwdSm90INS1_25CollectiveMainloopFwdSm90ILi2EN4cute5tupleIJNS5_1CILi1EEES8_S8_EEENS6_IJNS7_ILi128EEENS7_ILi160EEENS7_ILi192EEEEEELi128ENS_12float_e4m3_tEfNS_4arch4Sm90ELb1ELb0ELb0ELb0ELb0ELb0ELb0ELb1ELb1ELb1ELb0ELb0EEENS1_21CollectiveEpilogueFwdINS6_IJSA_SA_SB_EEES9_NS_10bfloat16_tESG_Li256ELb0ELb1ELb0ELb1EEENS1_30DynamicPersistentTileSchedulerILi256ELi128ELb0ELb1ELb1EEEEEEEEEvNT_6ParamsE:
        .type           _ZN7cutlass13device_kernelIN5flash11enable_sm90INS1_16FlashAttnFwdSm90INS1_25CollectiveMainloopFwdSm90ILi2EN4cute5tupleIJNS5_1CILi1EEES8_S8_EEENS6_IJNS7_ILi128EEENS7_ILi160EEENS7_ILi192EEEEEELi128ENS_12float_e4m3_tEfNS_4arch4Sm90ELb1ELb0ELb0ELb0ELb0ELb0ELb0ELb1ELb1ELb1ELb0ELb0EEENS1_21CollectiveEpilogueFwdINS6_IJSA_SA_SB_EEES9_NS_10bfloat16_tESG_Li256ELb0ELb1ELb0ELb1EEENS1_30DynamicPersistentTileSchedulerILi256ELi128ELb0ELb1ELb1EEEEEEEEEvNT_6ParamsE,@function
        .size           _ZN7cutlass13device_kernelIN5flash11enable_sm90INS1_16FlashAttnFwdSm90INS1_25CollectiveMainloopFwdSm90ILi2EN4cute5tupleIJNS5_1CILi1EEES8_S8_EEENS6_IJNS7_ILi128EEENS7_ILi160EEENS7_ILi192EEEEEELi128ENS_12float_e4m3_tEfNS_4arch4Sm90ELb1ELb0ELb0ELb0ELb0ELb0ELb0ELb1ELb1ELb1ELb0ELb0EEENS1_21CollectiveEpilogueFwdINS6_IJSA_SA_SB_EEES9_NS_10bfloat16_tESG_Li256ELb0ELb1ELb0ELb1EEENS1_30DynamicPersistentTileSchedulerILi256ELi128ELb0ELb1ELb1EEEEEEEEEvNT_6ParamsE,(.L_x_17 - _ZN7cutlass13device_kernelIN5flash11enable_sm90INS1_16FlashAttnFwdSm90INS1_25CollectiveMainloopFwdSm90ILi2EN4cute5tupleIJNS5_1CILi1EEES8_S8_EEENS6_IJNS7_ILi128EEENS7_ILi160EEENS7_ILi192EEEEEELi128ENS_12float_e4m3_tEfNS_4arch4Sm90ELb1ELb0ELb0ELb0ELb0ELb0ELb0ELb1ELb1ELb1ELb0ELb0EEENS1_21CollectiveEpilogueFwdINS6_IJSA_SA_SB_EEES9_NS_10bfloat16_tESG_Li256ELb0ELb1ELb0ELb1EEENS1_30DynamicPersistentTileSchedulerILi256ELi128ELb0ELb1ELb1EEEEEEEEEvNT_6ParamsE)
        .other          _ZN7cutlass13device_kernelIN5flash11enable_sm90INS1_16FlashAttnFwdSm90INS1_25CollectiveMainloopFwdSm90ILi2EN4cute5tupleIJNS5_1CILi1EEES8_S8_EEENS6_IJNS7_ILi128EEENS7_ILi160EEENS7_ILi192EEEEEELi128ENS_12float_e4m3_tEfNS_4arch4Sm90ELb1ELb0ELb0ELb0ELb0ELb0ELb0ELb1ELb1ELb1ELb0ELb0EEENS1_21CollectiveEpilogueFwdINS6_IJSA_SA_SB_EEES9_NS_10bfloat16_tESG_Li256ELb0ELb1ELb0ELb1EEENS1_30DynamicPersistentTileSchedulerILi256ELi128ELb0ELb1ELb1EEEEEEEEEvNT_6ParamsE,@"STO_CUDA_ENTRY STV_DEFAULT"
_ZN7cutlass13device_kernelIN5flash11enable_sm90INS1_16FlashAttnFwdSm90INS1_25CollectiveMainloopFwdSm90ILi2EN4cute5tupleIJNS5_1CILi1EEES8_S8_EEENS6_IJNS7_ILi128EEENS7_ILi160EEENS7_ILi192EEEEEELi128ENS_12float_e4m3_tEfNS_4arch4Sm90ELb1ELb0ELb0ELb0ELb0ELb0ELb0ELb1ELb1ELb1ELb0ELb0EEENS1_21CollectiveEpilogueFwdINS6_IJSA_SA_SB_EEES9_NS_10bfloat16_tESG_Li256ELb0ELb1ELb0ELb1EEENS1_30DynamicPersistentTileSchedulerILi256ELi128ELb0ELb1ELb1EEEEEEEEEvNT_6ParamsE:
[----:B------:R-:W-:Y:S01]  /*0000*/  LDC R1, c[0x0][0x37c] ;  /* 0x0000df00ff017b82 */ /* 0x000fe20000000800 */
[----:B------:R-:W-:Y:S05]  /*0010*/  EXIT ;  /* 0x000000000000794d */ /* 0x000fea0003800000 */
.L_x_7:
        /* <DEDUP_REMOVED lines=14> */
.L_x_17:


//--------------------- .text._ZN7cutlass13device_kernelIN5flash11enable_sm90INS1_16FlashAttnFwdSm90INS1_25CollectiveMainloopFwdSm90ILi2EN4cute5tupleIJNS5_1CILi1EEES8_S8_EEENS6_IJNS7_ILi128EEENS7_ILi160EEENS7_ILi192EEEEEELi128ENS_12float_e4m3_tEfNS_4arch4Sm90ELb1ELb0ELb0ELb1ELb0ELb0ELb0ELb1ELb1ELb1ELb0ELb0EEENS1_21CollectiveEpilogueFwdINS6_IJSA_SA_SB_EEES9_NS_10bfloat16_tESG_Li256ELb1ELb1ELb0ELb1EEENS1_36VarlenDynamicPersistentTileSchedulerILi128ELi160ELi256ELi128ELb0ELb1ELb1ELb1ELb1ELb1EEEEEEEEEvNT_6ParamsE --------------------------
	.section	.text._ZN7cutlass13device_kernelIN5flash11enable_sm90INS1_16FlashAttnFwdSm90INS1_25CollectiveMainloopFwdSm90ILi2EN4cute5tupleIJNS5_1CILi1EEES8_S8_EEENS6_IJNS7_ILi128EEENS7_ILi160EEENS7_ILi192EEEEEELi128ENS_12float_e4m3_tEfNS_4arch4Sm90ELb1ELb0ELb0ELb1ELb0ELb0ELb0ELb1ELb1ELb1ELb0ELb0EEENS1_21CollectiveEpilogueFwdINS6_IJSA_SA_SB_EEES9_NS_10bfloat16_tESG_Li256ELb1ELb1ELb0ELb1EEENS1_36VarlenDynamicPersistentTileSchedulerILi128ELi160ELi256ELi128ELb0ELb1ELb1ELb1ELb1ELb1EEEEEEEEEvNT_6ParamsE,"ax",@progbits
	.align	128
.text._ZN7cutlass13device_kernelIN5flash11enable_sm90INS1_16FlashAttnFwdSm90INS1_25CollectiveMainloopFwdSm90ILi2EN4cute5tupleIJNS5_1CILi1EEES8_S8_EEENS6_IJNS7_ILi128EEENS7_ILi160EEENS7_ILi192EEEEEELi128ENS_12float_e4m3_tEfNS_4arch4Sm90ELb1ELb0ELb0ELb1ELb0ELb0ELb0ELb1ELb1ELb1ELb0ELb0EEENS1_21CollectiveEpilogueFwdINS6_IJSA_SA_SB_EEES9_NS_10bfloat16_tESG_Li256ELb1ELb1ELb0ELb1EEENS1_36VarlenDynamicPersistentTileSchedulerILi128ELi160ELi256ELi128ELb0ELb1ELb1ELb1ELb1ELb1EEEEEEEEEvNT_6ParamsE:
        .type           _ZN7cutlass13device_kernelIN5flash11enable_sm90INS1_16FlashAttnFwdSm90INS1_25CollectiveMainloopFwdSm90ILi2EN4cute5tupleIJNS5_1CILi1EEES8_S8_EEENS6_IJNS7_ILi128EEENS7_ILi160EEENS7_ILi192EEEEEELi128ENS_12float_e4m3_tEfNS_4arch4Sm90ELb1ELb0ELb0ELb1ELb0ELb0ELb0ELb1ELb1ELb1ELb0ELb0EEENS1_21CollectiveEpilogueFwdINS6_IJSA_SA_SB_EEES9_NS_10bfloat16_tESG_Li256ELb1ELb1ELb0ELb1EEENS1_36VarlenDynamicPersistentTileSchedulerILi128ELi160ELi256ELi128ELb0ELb1ELb1ELb1ELb1ELb1EEEEEEEEEvNT_6ParamsE,@function
        .size           _ZN7cutlass13device_kernelIN5flash11enable_sm90INS1_16FlashAttnFwdSm90INS1_25CollectiveMainloopFwdSm90ILi2EN4cute5tupleIJNS5_1CILi1EEES8_S8_EEENS6_IJNS7_ILi128EEENS7_ILi160EEENS7_ILi192EEEEEELi128ENS_12float_e4m3_tEfNS_4arch4Sm90ELb1ELb0ELb0ELb1ELb0ELb0ELb0ELb1ELb1ELb1ELb0ELb0EEENS1_21CollectiveEpilogueFwdINS6_IJSA_SA_SB_EEES9_NS_10bfloat16_tESG_Li256ELb1ELb1ELb0ELb1EEENS1_36VarlenDynamicPersistentTileSchedulerILi128ELi160ELi256ELi128ELb0ELb1ELb1ELb1ELb1ELb1EEEEEEEEEvNT_6ParamsE,(.L_x_18 - _ZN7cutlass13device_kernelIN5flash11enable_sm90INS1_16FlashAttnFwdSm90INS1_25CollectiveMainloopFwdSm90ILi2EN4cute5tupleIJNS5_1CILi1EEES8_S8_EEENS6_IJNS7_ILi128EEENS7_ILi160EEENS7_ILi192EEEEEELi128ENS_12float_e4m3_tEfNS_4arch4Sm90ELb1ELb0ELb0ELb1ELb0ELb0ELb0ELb1ELb1ELb1ELb0ELb0EEENS1_21CollectiveEpilogueFwdINS6_IJSA_SA_SB_EEES9_NS_10bfloat16_tESG_Li256ELb1ELb1ELb0ELb1EEENS1_36VarlenDynamicPersistentTileSchedulerILi128ELi160ELi256ELi128ELb0ELb1ELb1ELb1ELb1ELb1EEEEEEEEEvNT_6ParamsE)
        .other          _ZN7cutlass13device_kernelIN5flash11enable_sm90INS1_16FlashAttnFwdSm90INS1_25CollectiveMainloopFwdSm90ILi2EN4cute5tupleIJNS5_1CILi1EEES8_S8_EEENS6_IJNS7_ILi128EEENS7_ILi160EEENS7_ILi192EEEEEELi128ENS_12float_e4m3_tEfNS_4arch4Sm90ELb1ELb0ELb0ELb1ELb0ELb0ELb0ELb1ELb1ELb1ELb0ELb0EEENS1_21CollectiveEpilogueFwdINS6_IJSA_SA_SB_EEES9_NS_10bfloat16_tESG_Li256ELb1ELb1ELb0ELb1EEENS1_36VarlenDynamicPersistentTileSchedulerILi128ELi160ELi256ELi128ELb0ELb1ELb1ELb1ELb1ELb1EEEEEEEEEvNT_6ParamsE,@"STO_CUDA_ENTRY STV_DEFAULT"
_ZN7cutlass13device_kernelIN5flash11enable_sm90INS1_16FlashAttnFwdSm90INS1_25CollectiveMainloopFwdSm90ILi2EN4cute5tupleIJNS5_1CILi1EEES8_S8_EEENS6_IJNS7_ILi128EEENS7_ILi160EEENS7_ILi192EEEEEELi128ENS_12float_e4m3_tEfNS_4arch4Sm90ELb1ELb0ELb0ELb1ELb0ELb0ELb0ELb1ELb1ELb1ELb0ELb0EEENS1_21CollectiveEpilogueFwdINS6_IJSA_SA_SB_EEES9_NS_10bfloat16_tESG_Li256ELb1ELb1ELb0ELb1EEENS1_36VarlenDynamicPersistentTileSchedulerILi128ELi160ELi256ELi128ELb0ELb1ELb1ELb1ELb1ELb1EEEEEEEEEvNT_6ParamsE:
[----:B------:R-:W-:Y:S01]  /*0000*/  LDC R1, c[0x0][0x37c] ;  /* 0x0000df00ff017b82 */ /* 0x000fe20000000800 */
[----:B------:R-:W-:Y:S05]  /*0010*/  EXIT ;  /* 0x000000000000794d */ /* 0x000fea0003800000 */
.L_x_8:
        /* <DEDUP_REMOVED lines=14> */
.L_x_18:


//--------------------- .text._ZN7cutlass13device_kernelIN5flash11enable_sm90INS1_16FlashAttnFwdSm90INS1_25CollectiveMainloopFwdSm90ILi2EN4cute5tupleIJNS5_1CILi1EEES8_S8_EEENS6_IJNS7_ILi128EEENS7_ILi160EEENS7_ILi192EEEEEELi128ENS_12float_e4m3_tEfNS_4arch4Sm90ELb1ELb0ELb0ELb1ELb0ELb1ELb0ELb1ELb1ELb1ELb0ELb0EEENS1_21CollectiveEpilogueFwdINS6_IJSA_SA_SB_EEES9_NS_10bfloat16_tESG_Li256ELb1ELb1ELb0ELb1EEENS1_36VarlenDynamicPersistentTileSchedulerILi128ELi160ELi256ELi128ELb0ELb1ELb1ELb1ELb1ELb1EEEEEEEEEvNT_6ParamsE --------------------------
	.section	.text._ZN7cutlass13device_kernelIN5flash11enable_sm90INS1_16FlashAttnFwdSm90INS1_25CollectiveMainloopFwdSm90ILi2EN4cute5tupleIJNS5_1CILi1EEES8_S8_EEENS6_IJNS7_ILi128EEENS7_ILi160EEENS7_ILi192EEEEEELi128ENS_12float_e4m3_tEfNS_4arch4Sm90ELb1ELb0ELb0ELb1ELb0ELb1ELb0ELb1ELb1ELb1ELb0ELb0EEENS1_21CollectiveEpilogueFwdINS6_IJSA_SA_SB_EEES9_NS_10bfloat16_tESG_Li256ELb1ELb1ELb0ELb1EEENS1_36VarlenDynamicPersistentTileSchedulerILi128ELi160ELi256ELi128ELb0ELb1ELb1ELb1ELb1ELb1EEEEEEEEEvNT_6ParamsE,"ax",@progbits
	.align	128
.text._ZN7cutlass13device_kernelIN5flash11enable_sm90INS1_16FlashAttnFwdSm90INS1_25CollectiveMainloopFwdSm90ILi2EN4cute5tupleIJNS5_1CILi1EEES8_S8_EEENS6_IJNS7_ILi128EEENS7_ILi160EEENS7_ILi192EEEEEELi128ENS_12float_e4m3_tEfNS_4arch4Sm90ELb1ELb0ELb0ELb1ELb0ELb1ELb0ELb1ELb1ELb1ELb0ELb0EEENS1_21CollectiveEpilogueFwdINS6_IJSA_SA_SB_EEES9_NS_10bfloat16_tESG_Li256ELb1ELb1ELb0ELb1EEENS1_36VarlenDynamicPersistentTileSchedulerILi128ELi160ELi256ELi128ELb0ELb1ELb1ELb1ELb1ELb1EEEEEEEEEvNT_6ParamsE:
        .type           _ZN7cutlass13device_kernelIN5flash11enable_sm90INS1_16FlashAttnFwdSm90INS1_25CollectiveMainloopFwdSm90ILi2EN4cute5tupleIJNS5_1CILi1EEES8_S8_EEENS6_IJNS7_ILi128EEENS7_ILi160EEENS7_ILi192EEEEEELi128ENS_12float_e4m3_tEfNS_4arch4Sm90ELb1ELb0ELb0ELb1ELb0ELb1ELb0ELb1ELb1ELb1ELb0ELb0EEENS1_21CollectiveEpilogueFwdINS6_IJSA_SA_SB_EEES9_NS_10bfloat16_tESG_Li256ELb1ELb1ELb0ELb1EEENS1_36VarlenDynamicPersistentTileSchedulerILi128ELi160ELi256ELi128ELb0ELb1ELb1ELb1ELb1ELb1EEEEEEEEEvNT_6ParamsE,@function
        .size           _ZN7cutlass13device_kernelIN5flash11enable_sm90INS1_16FlashAttnFwdSm90INS1_25CollectiveMainloopFwdSm90ILi2EN4cute5tupleIJNS5_1CILi1EEES8_S8_EEENS6_IJNS7_ILi128EEENS7_ILi160EEENS7_ILi192EEEEEELi128ENS_12float_e4m3_tEfNS_4arch4Sm90ELb1ELb0ELb0ELb1ELb0ELb1ELb0ELb1ELb1ELb1ELb0ELb0EEENS1_21CollectiveEpilogueFwdINS6_IJSA_SA_SB_EEES9_NS_10bfloat16_tESG_Li256ELb1ELb1ELb0ELb1EEENS1_36VarlenDynamicPersistentTileSchedulerILi128ELi160ELi256ELi128ELb0ELb1ELb1ELb1ELb1ELb1EEEEEEEEEvNT_6ParamsE,(.L_x_19 - _ZN7cutlass13device_kernelIN5flash11enable_sm90INS1_16FlashAttnFwdSm90INS1_25CollectiveMainloopFwdSm90ILi2EN4cute5tupleIJNS5_1CILi1EEES8_S8_EEENS6_IJNS7_ILi128EEENS7_ILi160EEENS7_ILi192EEEEEELi128ENS_12float_e4m3_tEfNS_4arch4Sm90ELb1ELb0ELb0ELb1ELb0ELb1ELb0ELb1ELb1ELb1ELb0ELb0EEENS1_21CollectiveEpilogueFwdINS6_IJSA_SA_SB_EEES9_NS_10bfloat16_tESG_Li256ELb1ELb1ELb0ELb1EEENS1_36VarlenDynamicPersistentTileSchedulerILi128ELi160ELi256ELi128ELb0ELb1ELb1ELb1ELb1ELb1EEEEEEEEEvNT_6ParamsE)
        .other          _ZN7cutlass13device_kernelIN5flash11enable_sm90INS1_16FlashAttnFwdSm90INS1_25CollectiveMainloopFwdSm90ILi2EN4cute5tupleIJNS5_1CILi1EEES8_S8_EEENS6_IJNS7_ILi128EEENS7_ILi160EEENS7_ILi192EEEEEELi128ENS_12float_e4m3_tEfNS_4arch4Sm90ELb1ELb0ELb0ELb1ELb0ELb1ELb0ELb1ELb1ELb1ELb0ELb0EEENS1_21CollectiveEpilogueFwdINS6_IJSA_SA_SB_EEES9_NS_10bfloat16_tESG_Li256ELb1ELb1ELb0ELb1EEENS1_36VarlenDynamicPersistentTileSchedulerILi128ELi160ELi256ELi128ELb0ELb1ELb1ELb1ELb1ELb1EEEEEEEEEvNT_6ParamsE,@"STO_CUDA_ENTRY STV_DEFAULT"
_ZN7cutlass13device_kernelIN5flash11enable_sm90INS1_16FlashAttnFwdSm90INS1_25CollectiveMainloopFwdSm90ILi2EN4cute5tupleIJNS5_1CILi1EEES8_S8_EEENS6_IJNS7_ILi128EEENS7_ILi160EEENS7_ILi192EEEEEELi128ENS_12float_e4m3_tEfNS_4arch4Sm90ELb1ELb0ELb0ELb1ELb0ELb1ELb0ELb1ELb1ELb1ELb0ELb0EEENS1_21CollectiveEpilogueFwdINS6_IJSA_SA_SB_EEES9_NS_10bfloat16_tESG_Li256ELb1ELb1ELb0ELb1EEENS1_36VarlenDynamicPersistentTileSchedulerILi128ELi160ELi256ELi128ELb0ELb1ELb1ELb1ELb1ELb1EEEEEEEEEvNT_6ParamsE:
[----:B------:R-:W-:Y:S01]  /*0000*/  LDC R1, c[0x0][0x37c] ;  /* 0x0000df00ff017b82 */ /* 0x000fe20000000800 */
[----:B------:R-:W-:Y:S05]  /*0010*/  EXIT ;  /* 0x000000000000794d */ /* 0x000fea0003800000 */
.L_x_9:
        /* <DEDUP_REMOVED lines=14> */
.L_x_19:


//--------------------- .nv.shared.reserved.0     --------------------------
	.section	.nv.shared.reserved.0,"aw",@nobits
	.weak		__nv_reservedSMEM_offset_0_alias
	.size		__nv_reservedSMEM_offset_0_alias, 0, 64
	.other		__nv_reservedSMEM_offset_0_alias,@"STO_CUDA_RESERVED_SHARED STV_DEFAULT"
__nv_reservedSMEM_offset_0_alias:
	.zero		0
	.zero		64


//--------------------- .nv.global                --------------------------
	.section	.nv.global,"aw",@nobits
.nv.global:
	.type		_ZN75_INTERNAL_b21599bf_39_flash_fwd_hdimdiff_e4m3_packgqa_sm90_cu_21e1f8cb_35954cute1_E,@object
	.size		_ZN75_INTERNAL_b21599bf_39_flash_fwd_hdimdiff_e4m3_packgqa_sm90_cu_21e1f8cb_35954cute1_E,(_ZN75_INTERNAL_b21599bf_39_flash_fwd_hdimdiff_e4m3_packgqa_sm90_cu_21e1f8cb_35954cuda3std3__45__cpo6cbeginE - _ZN75_INTERNAL_b21599bf_39_flash_fwd_hdimdiff_e4m3_packgqa_sm90_cu_21e1f8cb_35954cute1_E)
_ZN75_INTERNAL_b21599bf_39_flash_fwd_hdimdiff_e4m3_packgqa_sm90_cu_21e1f8cb_35954cute1_E:
	.zero		1
	.type		_ZN75_INTERNAL_b21599bf_39_flash_fwd_hdimdiff_e4m3_packgqa_sm90_cu_21e1f8cb_35954cuda3std3__45__cpo6cbeginE,@object
	.size		_ZN75_INTERNAL_b21599bf_39_flash_fwd_hdimdiff_e4m3_packgqa_sm90_cu_21e1f8cb_35954cuda3std3__45__cpo6cbeginE,(_ZN75_INTERNAL_b21599bf_39_flash_fwd_hdimdiff_e4m3_packgqa_sm90_cu_21e1f8cb_35954cuda3std3__48in_placeE - _ZN75_INTERNAL_b21599bf_39_flash_fwd_hdimdiff_e4m3_packgqa_sm90_cu_21e1f8cb_35954cuda3std3__45__cpo6cbeginE)
_ZN75_INTERNAL_b21599bf_39_flash_fwd_hdimdiff_e4m3_packgqa_sm90_cu_21e1f8cb_35954cuda3std3__45__cpo6cbeginE:
	.zero		1
	.type		_ZN75_INTERNAL_b21599bf_39_flash_fwd_hdimdiff_e4m3_packgqa_sm90_cu_21e1f8cb_35954cuda3std3__48in_placeE,@object
	.size		_ZN75_INTERNAL_b21599bf_39_flash_fwd_hdimdiff_e4m3_packgqa_sm90_cu_21e1f8cb_35954cuda3std3__48in_placeE,(_ZN75_INTERNAL_b21599bf_39_flash_fwd_hdimdiff_e4m3_packgqa_sm90_cu_21e1f8cb_35954cuda3std6ranges3__45__cpo9iter_moveE - _ZN75_INTERNAL_b21599bf_39_flash_fwd_hdimdiff_e4m3_packgqa_sm90_cu_21e1f8cb_35954cuda3std3__48in_placeE)
_ZN75_INTERNAL_b21599bf_39_flash_fwd_hdimdiff_e4m3_packgqa_sm90_cu_21e1f8cb_35954cuda3std3__48in_placeE:
	.zero		1
	.type		_ZN75_INTERNAL_b21599bf_39_flash_fwd_hdimdiff_e4m3_packgqa_sm90_cu_21e1f8cb_35954cuda3std6ranges3__45__cpo9iter_moveE,@object
	.size		_ZN75_INTERNAL_b21599bf_39_flash_fwd_hdimdiff_e4m3_packgqa_sm90_cu_21e1f8cb_35954cuda3std6ranges3__45__cpo9iter_moveE,(_ZN75_INTERNAL_b21599bf_39_flash_fwd_hdimdiff_e4m3_packgqa_sm90_cu_21e1f8cb_35954cuda3std3__45__cpo5beginE - _ZN75_INTERNAL_b21599bf_39_flash_fwd_hdimdiff_e4m3_packgqa_sm90_cu_21e1f8cb_35954cuda3std6ranges3__45__cpo9iter_moveE)
_ZN75_INTERNAL_b21599bf_39_flash_fwd_hdimdiff_e4m3_packgqa_sm90_cu_21e1f8cb_35954cuda3std6ranges3__45__cpo9iter_moveE:
	.zero		1
	.type		_ZN75_INTERNAL_b21599bf_39_flash_fwd_hdimdiff_e4m3_packgqa_sm90_cu_21e1f8cb_35954cuda3std3__45__cpo5beginE,@object
	.size		_ZN75_INTERNAL_b21599bf_39_flash_fwd_hdimdiff_e4m3_packgqa_sm90_cu_21e1f8cb_35954cuda3std3__45__cpo5beginE,(_ZN75_INTERNAL_b21599bf_39_flash_fwd_hdimdiff_e4m3_packgqa_sm90_cu_21e1f8cb_35954cuda3std3__477_GLOBAL__N__b21599bf_39_flash_fwd_hdimdiff_e4m3_packgqa_sm90_cu_21e1f8cb_35956ignoreE - _ZN75_INTERNAL_b21599bf_39_flash_fwd_hdimdiff_e4m3_packgqa_sm90_cu_21e1f8cb_35954cuda3std3__45__cpo5beginE)
_ZN75_INTERNAL_b21599bf_39_flash_fwd_hdimdiff_e4m3_packgqa_sm90_cu_21e1f8cb_35954cuda3std3__45__cpo5beginE:
	.zero		1
	.type		_ZN75_INTERNAL_b21599bf_39_flash_fwd_hdimdiff_e4m3_packgqa_sm90_cu_21e1f8cb_35954cuda3std3__477_GLOBAL__N__b21599bf_39_flash_fwd_hdimdiff_e4m3_packgqa_sm90_cu_21e1f8cb_35956ignoreE,@object
	.size		_ZN75_INTERNAL_b21599bf_39_flash_fwd_hdimdiff_e4m3_packgqa_sm90_cu_21e1f8cb_35954cuda3std3__477_GLOBAL__N__b21599bf_39_flash_fwd_hdimdiff_e4m3_packgqa_sm90_cu_21e1f8cb_35956ignoreE,(_ZN75_INTERNAL_b21599bf_39_flash_fwd_hdimdiff_e4m3_packgqa_sm90_cu_21e1f8cb_35954cute7productE - _ZN75_INTERNAL_b21599bf_39_flash_fwd_hdimdiff_e4m3_packgqa_sm90_cu_21e1f8cb_35954cuda3std3__477_GLOBAL__N__b21599bf_39_flash_fwd_hdimdiff_e4m3_packgqa_sm90_cu_21e1f8cb_35956ignoreE)
_ZN75_INTERNAL_b21599bf_39_flash_fwd_hdimdiff_e4m3_packgqa_sm90_cu_21e1f8cb_35954cuda3std3__477_GLOBAL__N__b21599bf_39_flash_fwd_hdimdiff_e4m3_packgqa_sm90_cu_21e1f8cb_35956ignoreE:
	.zero		1
	.type		_ZN75_INTERNAL_b21599bf_39_flash_fwd_hdimdiff_e4m3_packgqa_sm90_cu_21e1f8cb_35954cute7productE,@object
	.size		_ZN75_INTERNAL_b21599bf_39_flash_fwd_hdimdiff_e4m3_packgqa_sm90_cu_21e1f8cb_35954cute7productE,(_ZN75_INTERNAL_b21599bf_39_flash_fwd_hdimdiff_e4m3_packgqa_sm90_cu_21e1f8cb_35954cuda3std3__45__cpo3endE - _ZN75_INTERNAL_b21599bf_39_flash_fwd_hdimdiff_e4m3_packgqa_sm90_cu_21e1f8cb_35954cute7productE)
_ZN75_INTERNAL_b21599bf_39_flash_fwd_hdimdiff_e4m3_packgqa_sm90_cu_21e1f8cb_35954cute7productE:
	.zero		1
	.type		_ZN75_INTERNAL_b21599bf_39_flash_fwd_hdimdiff_e4m3_packgqa_sm90_cu_21e1f8cb_35954cuda3std3__45__cpo3endE,@object
	.size		_ZN75_INTERNAL_b21599bf_39_flash_fwd_hdimdiff_e4m3_packgqa_sm90_cu_21e1f8cb_35954cuda3std3__45__cpo3endE,(_ZN75_INTERNAL_b21599bf_39_flash_fwd_hdimdiff_e4m3_packgqa_sm90_cu_21e1f8cb_35954cuda3std3__419piecewise_constructE - _ZN75_INTERNAL_b21599bf_39_flash_fwd_hdimdiff_e4m3_packgqa_sm90_cu_21e1f8cb_35954cuda3std3__45__cpo3endE)
_ZN75_INTERNAL_b21599bf_39_flash_fwd_hdimdiff_e4m3_packgqa_sm90_cu_21e1f8cb_35954cuda3std3__45__cpo3endE:
	.zero		1
	.type		_ZN75_INTERNAL_b21599bf_39_flash_fwd_hdimdiff_e4m3_packgqa_sm90_cu_21e1f8cb_35954cuda3std3__419piecewise_constructE,@object
	.size		_ZN75_INTERNAL_b21599bf_39_flash_fwd_hdimdiff_e4m3_packgqa_sm90_cu_21e1f8cb_35954cuda3std3__419piecewise_constructE,(_ZN75_INTERNAL_b21599bf_39_flash_fwd_hdimdiff_e4m3_packgqa_sm90_cu_21e1f8cb_35954cuda3std3__45__cpo4cendE - _ZN75_INTERNAL_b21599bf_39_flash_fwd_hdimdiff_e4m3_packgqa_sm90_cu_21e1f8cb_35954cuda3std3__419piecewise_constructE)
_ZN75_INTERNAL_b21599bf_39_flash_fwd_hdimdiff_e4m3_packgqa_sm90_cu_21e1f8cb_35954cuda3std3__419piecewise_constructE:
	.zero		1
	.type		_ZN75_INTERNAL_b21599bf_39_flash_fwd_hdimdiff_e4m3_packgqa_sm90_cu_21e1f8cb_35954cuda3std3__45__cpo4cendE,@object
	.size		_ZN75_INTERNAL_b21599bf_39_flash_fwd_hdimdiff_e4m3_packgqa_sm90_cu_21e1f8cb_35954cuda3std3__45__cpo4cendE,(_ZN75_INTERNAL_b21599bf_39_flash_fwd_hdimdiff_e4m3_packgqa_sm90_cu_21e1f8cb_35954cuda3std6ranges3__45__cpo4swapE - _ZN75_INTERNAL_b21599bf_39_flash_fwd_hdimdiff_e4m3_packgqa_sm90_cu_21e1f8cb_35954cuda3std3__45__cpo4cendE)
_ZN75_INTERNAL_b21599bf_39_flash_fwd_hdimdiff_e4m3_packgqa_sm90_cu_21e1f8cb_35954cuda3std3__45__cpo4cendE:
	.zero		1
	.type		_ZN75_INTERNAL_b21599bf_39_flash_fwd_hdimdiff_e4m3_packgqa_sm90_cu_21e1f8cb_35954cuda3std6ranges3__45__cpo4swapE,@object
	.size		_ZN75_INTERNAL_b21599bf_39_flash_fwd_hdimdiff_e4m3_packgqa_sm90_cu_21e1f8cb_35954cuda3std6ranges3__45__cpo4swapE,(.L_7 - _ZN75_INTERNAL_b21599bf_39_flash_fwd_hdimdiff_e4m3_packgqa_sm90_cu_21e1f8cb_35954cuda3std6ranges3__45__cpo4swapE)
_ZN75_INTERNAL_b21599bf_39_flash_fwd_hdimdiff_e4m3_packgqa_sm90_cu_21e1f8cb_35954cuda3std6ranges3__45__cpo4swapE:
	.zero		1
.L_7:


//--------------------- .nv.constant0._ZN7cutlass13device_kernelIN5flash11enable_sm90INS1_16FlashAttnFwdSm90INS1_25CollectiveMainloopFwdSm90ILi2EN4cute5tupleIJNS5_1CILi1EEES8_S8_EEENS6_IJNS7_ILi128EEENS7_ILi160EEENS7_ILi192EEEEEELi128ENS_12float_e4m3_tEfNS_4arch4Sm90ELb0ELb0ELb0ELb0ELb0ELb0ELb0ELb1ELb1ELb1ELb0ELb0EEENS1_21CollectiveEpilogueFwdINS6_IJSA_SA_SB_EEES9_NS_10bfloat16_tESG_Li256ELb0ELb1ELb0ELb1EEENS1_29StaticPersistentTileSchedulerILb0EEEEEEEEEvNT_6ParamsE --------------------------
	.section	.nv.constant0._ZN7cutlass13device_kernelIN5flash11enable_sm90INS1_16FlashAttnFwdSm90INS1_25CollectiveMainloopFwdSm90ILi2EN4cute5tupleIJNS5_1CILi1EEES8_S8_EEENS6_IJNS7_ILi128EEENS7_ILi160EEENS7_ILi192EEEEEELi128ENS_12float_e4m3_tEfNS_4arch4Sm90ELb0ELb0ELb0ELb0ELb0ELb0ELb0ELb1ELb1ELb1ELb0ELb0EEENS1_21CollectiveEpilogueFwdINS6_IJSA_SA_SB_EEES9_NS_10bfloat16_tESG_Li256ELb0ELb1ELb0ELb1EEENS1_29StaticPersistentTileSchedulerILb0EEEEEEEEEvNT_6ParamsE,"a",@progbits
	.sectionflags	@""
	.align	4
.nv.constant0._ZN7cutlass13device_kernelIN5flash11enable_sm90INS1_16FlashAttnFwdSm90INS1_25CollectiveMainloopFwdSm90ILi2EN4cute5tupleIJNS5_1CILi1EEES8_S8_EEENS6_IJNS7_ILi128EEENS7_ILi160EEENS7_ILi192EEEEEELi128ENS_12float_e4m3_tEfNS_4arch4Sm90ELb0ELb0ELb0ELb0ELb0ELb0ELb0ELb1ELb1ELb1ELb0ELb0EEENS1_21CollectiveEpilogueFwdINS6_IJSA_SA_SB_EEES9_NS_10bfloat16_tESG_Li256ELb0ELb1ELb0ELb1EEENS1_29StaticPersistentTileSchedulerILb0EEEEEEEEEvNT_6ParamsE:
	.zero		3456


//--------------------- .nv.constant0._ZN7cutlass13device_kernelIN5flash11enable_sm90INS1_16FlashAttnFwdSm90INS1_25CollectiveMainloopFwdSm90ILi2EN4cute5tupleIJNS5_1CILi2EEENS7_ILi1EEES9_EEENS6_IJNS7_ILi128EEENS7_ILi160EEENS7_ILi192EEEEEELi128ENS_12float_e4m3_tEfNS_4arch4Sm90ELb0ELb0ELb0ELb0ELb0ELb0ELb0ELb1ELb1ELb1ELb0ELb0EEENS1_21CollectiveEpilogueFwdINS6_IJSB_SB_SC_EEESA_NS_10bfloat16_tESH_Li256ELb0ELb1ELb0ELb1EEENS1_29StaticPersistentTileSchedulerILb0EEEEEEEEEvNT_6ParamsE --------------------------
	.section	.nv.constant0._ZN7cutlass13device_kernelIN5flash11enable_sm90INS1_16FlashAttnFwdSm90INS1_25CollectiveMainloopFwdSm90ILi2EN4cute5tupleIJNS5_1CILi2EEENS7_ILi1EEES9_EEENS6_IJNS7_ILi128EEENS7_ILi160EEENS7_ILi192EEEEEELi128ENS_12float_e4m3_tEfNS_4arch4Sm90ELb0ELb0ELb0ELb0ELb0ELb0ELb0ELb1ELb1ELb1ELb0ELb0EEENS1_21CollectiveEpilogueFwdINS6_IJSB_SB_SC_EEESA_NS_10bfloat16_tESH_Li256ELb0ELb1ELb0ELb1EEENS1_29StaticPersistentTileSchedulerILb0EEEEEEEEEvNT_6ParamsE,"a",@progbits
	.sectionflags	@""
	.align	4
.nv.constant0._ZN7cutlass13device_kernelIN5flash11enable_sm90INS1_16FlashAttnFwdSm90INS1_25CollectiveMainloopFwdSm90ILi2EN4cute5tupleIJNS5_1CILi2EEENS7_ILi1EEES9_EEENS6_IJNS7_ILi128EEENS7_ILi160EEENS7_ILi192EEEEEELi128ENS_12float_e4m3_tEfNS_4arch4Sm90ELb0ELb0ELb0ELb0ELb0ELb0ELb0ELb1ELb1ELb1ELb0ELb0EEENS1_21CollectiveEpilogueFwdINS6_IJSB_SB_SC_EEESA_NS_10bfloat16_tESH_Li256ELb0ELb1ELb0ELb1EEENS1_29StaticPersistentTileSchedulerILb0EEEEEEEEEvNT_6ParamsE:
	.zero		3456


//--------------------- .nv.constant0._ZN7cutlass13device_kernelIN5flash11enable_sm90INS1_16FlashAttnFwdSm90INS1_25CollectiveMainloopFwdSm90ILi2EN4cute5tupleIJNS5_1CILi1EEES8_S8_EEENS6_IJNS7_ILi128EEENS7_ILi160EEENS7_ILi192EEEEEELi128ENS_12float_e4m3_tEfNS_4arch4Sm90ELb0ELb0ELb0ELb1ELb0ELb0ELb0ELb1ELb1ELb1ELb0ELb0EEENS1_21CollectiveEpilogueFwdINS6_IJSA_SA_SB_EEES9_NS_10bfloat16_tESG_Li256ELb1ELb1ELb0ELb1EEENS1_36VarlenDynamicPersistentTileSchedulerILi128ELi160ELi256ELi128ELb0ELb1ELb1ELb0ELb1ELb1EEEEEEEEEvNT_6ParamsE --------------------------
	.section	.nv.constant0._ZN7cutlass13device_kernelIN5flash11enable_sm90INS1_16FlashAttnFwdSm90INS1_25CollectiveMainloopFwdSm90ILi2EN4cute5tupleIJNS5_1CILi1EEES8_S8_EEENS6_IJNS7_ILi128EEENS7_ILi160EEENS7_ILi192EEEEEELi128ENS_12float_e4m3_tEfNS_4arch4Sm90ELb0ELb0ELb0ELb1ELb0ELb0ELb0ELb1ELb1ELb1ELb0ELb0EEENS1_21CollectiveEpilogueFwdINS6_IJSA_SA_SB_EEES9_NS_10bfloat16_tESG_Li256ELb1ELb1ELb0ELb1EEENS1_36VarlenDynamicPersistentTileSchedulerILi128ELi160ELi256ELi128ELb0ELb1ELb1ELb0ELb1ELb1EEEEEEEEEvNT_6ParamsE,"a",@progbits
	.sectionflags	@""
	.align	4
.nv.constant0._ZN7cutlass13device_kernelIN5flash11enable_sm90INS1_16FlashAttnFwdSm90INS1_25CollectiveMainloopFwdSm90ILi2EN4cute5tupleIJNS5_1CILi1EEES8_S8_EEENS6_IJNS7_ILi128EEENS7_ILi160EEENS7_ILi192EEEEEELi128ENS_12float_e4m3_tEfNS_4arch4Sm90ELb0ELb0ELb0ELb1ELb0ELb0ELb0ELb1ELb1ELb1ELb0ELb0EEENS1_21CollectiveEpilogueFwdINS6_IJSA_SA_SB_EEES9_NS_10bfloat16_tESG_Li256ELb1ELb1ELb0ELb1EEENS1_36VarlenDynamicPersistentTileSchedulerILi128ELi160ELi256ELi128ELb0ELb1ELb1ELb0ELb1ELb1EEEEEEEEEvNT_6ParamsE:
	.zero		3584


//--------------------- .nv.constant0._ZN7cutlass13device_kernelIN5flash11enable_sm90INS1_16FlashAttnFwdSm90INS1_25CollectiveMainloopFwdSm90ILi2EN4cute5tupleIJNS5_1CILi1EEES8_S8_EEENS6_IJNS7_ILi128EEENS7_ILi160EEENS7_ILi192EEEEEELi128ENS_12float_e4m3_tEfNS_4arch4Sm90ELb0ELb0ELb0ELb1ELb0ELb1ELb0ELb1ELb1ELb1ELb0ELb0EEENS1_21CollectiveEpilogueFwdINS6_IJSA_SA_SB_EEES9_NS_10bfloat16_tESG_Li256ELb1ELb1ELb0ELb1EEENS1_36VarlenDynamicPersistentTileSchedulerILi128ELi160ELi256ELi128ELb0ELb1ELb1ELb0ELb1ELb1EEEEEEEEEvNT_6ParamsE --------------------------
	.section	.nv.constant0._ZN7cutlass13device_kernelIN5flash11enable_sm90INS1_16FlashAttnFwdSm90INS1_25CollectiveMainloopFwdSm90ILi2EN4cute5tupleIJNS5_1CILi1EEES8_S8_EEENS6_IJNS7_ILi128EEENS7_ILi160EEENS7_ILi192EEEEEELi128ENS_12float_e4m3_tEfNS_4arch4Sm90ELb0ELb0ELb0ELb1ELb0ELb1ELb0ELb1ELb1ELb1ELb0ELb0EEENS1_21CollectiveEpilogueFwdINS6_IJSA_SA_SB_EEES9_NS_10bfloat16_tESG_Li256ELb1ELb1ELb0ELb1EEENS1_36VarlenDynamicPersistentTileSchedulerILi128ELi160ELi256ELi128ELb0ELb1ELb1ELb0ELb1ELb1EEEEEEEEEvNT_6ParamsE,"a",@progbits
	.sectionflags	@""
	.align	4
.nv.constant0._ZN7cutlass13device_kernelIN5flash11enable_sm90INS1_16FlashAttnFwdSm90INS1_25CollectiveMainloopFwdSm90ILi2EN4cute5tupleIJNS5_1CILi1EEES8_S8_EEENS6_IJNS7_ILi128EEENS7_ILi160EEENS7_ILi192EEEEEELi128ENS_12float_e4m3_tEfNS_4arch4Sm90ELb0ELb0ELb0ELb1ELb0ELb1ELb0ELb1ELb1ELb1ELb0ELb0EEENS1_21CollectiveEpilogueFwdINS6_IJSA_SA_SB_EEES9_NS_10bfloat16_tESG_Li256ELb1ELb1ELb0ELb1EEENS1_36VarlenDynamicPersistentTileSchedulerILi128ELi160ELi256ELi128ELb0ELb1ELb1ELb0ELb1ELb1EEEEEEEEEvNT_6ParamsE:
	.zero		3584


//--------------------- .nv.constant0._ZN7cutlass13device_kernelIN5flash11enable_sm90INS1_16FlashAttnFwdSm90INS1_25CollectiveMainloopFwdSm90ILi2EN4cute5tupleIJNS5_1CILi1EEES8_S8_EEENS6_IJNS7_ILi128EEENS7_ILi160EEENS7_ILi192EEEEEELi128ENS_12float_e4m3_tEfNS_4arch4Sm90ELb0ELb1ELb0ELb0ELb0ELb0ELb0ELb1ELb1ELb1ELb0ELb0EEENS1_21CollectiveEpilogueFwdINS6_IJSA_SA_SB_EEES9_NS_10bfloat16_tESG_Li256ELb0ELb1ELb0ELb1EEENS1_30DynamicPersistentTileSchedulerILi256ELi128ELb0ELb1ELb1EEEEEEEEEvNT_6ParamsE --------------------------
	.section	.nv.constant0._ZN7cutlass13device_kernelIN5flash11enable_sm90INS1_16FlashAttnFwdSm90INS1_25CollectiveMainloopFwdSm90ILi2EN4cute5tupleIJNS5_1CILi1EEES8_S8_EEENS6_IJNS7_ILi128EEENS7_ILi160EEENS7_ILi192EEEEEELi128ENS_12float_e4m3_tEfNS_4arch4Sm90ELb0ELb1ELb0ELb0ELb0ELb0ELb0ELb1ELb1ELb1ELb0ELb0EEENS1_21CollectiveEpilogueFwdINS6_IJSA_SA_SB_EEES9_NS_10bfloat16_tESG_Li256ELb0ELb1ELb0ELb1EEENS1_30DynamicPersistentTileSchedulerILi256ELi128ELb0ELb1ELb1EEEEEEEEEvNT_6ParamsE,"a",@progbits
	.sectionflags	@""
	.align	4
.nv.constant0._ZN7cutlass13device_kernelIN5flash11enable_sm90INS1_16FlashAttnFwdSm90INS1_25CollectiveMainloopFwdSm90ILi2EN4cute5tupleIJNS5_1CILi1EEES8_S8_EEENS6_IJNS7_ILi128EEENS7_ILi160EEENS7_ILi192EEEEEELi128ENS_12float_e4m3_tEfNS_4arch4Sm90ELb0ELb1ELb0ELb0ELb0ELb0ELb0ELb1ELb1ELb1ELb0ELb0EEENS1_21CollectiveEpilogueFwdINS6_IJSA_SA_SB_EEES9_NS_10bfloat16_tESG_Li256ELb0ELb1ELb0ELb1EEENS1_30DynamicPersistentTileSchedulerILi256ELi128ELb0ELb1ELb1EEEEEEEEEvNT_6ParamsE:
	.zero		3584


//--------------------- .nv.constant0._ZN7cutlass13device_kernelIN5flash11enable_sm90INS1_16FlashAttnFwdSm90INS1_25CollectiveMainloopFwdSm90ILi2EN4cute5tupleIJNS5_1CILi1EEES8_S8_EEENS6_IJNS7_ILi128EEENS7_ILi160EEENS7_ILi192EEEEEELi128ENS_12float_e4m3_tEfNS_4arch4Sm90ELb0ELb1ELb0ELb1ELb0ELb0ELb0ELb1ELb1ELb1ELb0ELb0EEENS1_21CollectiveEpilogueFwdINS6_IJSA_SA_SB_EEES9_NS_10bfloat16_tESG_Li256ELb1ELb1ELb0ELb1EEENS1_36VarlenDynamicPersistentTileSchedulerILi128ELi160ELi256ELi128ELb0ELb1ELb1ELb1ELb0ELb1EEEEEEEEEvNT_6ParamsE --------------------------
	.section	.nv.constant0._ZN7cutlass13device_kernelIN5flash11enable_sm90INS1_16FlashAttnFwdSm90INS1_25CollectiveMainloopFwdSm90ILi2EN4cute5tupleIJNS5_1CILi1EEES8_S8_EEENS6_IJNS7_ILi128EEENS7_ILi160EEENS7_ILi192EEEEEELi128ENS_12float_e4m3_tEfNS_4arch4Sm90ELb0ELb1ELb0ELb1ELb0ELb0ELb0ELb1ELb1ELb1ELb0ELb0EEENS1_21CollectiveEpilogueFwdINS6_IJSA_SA_SB_EEES9_NS_10bfloat16_tESG_Li256ELb1ELb1ELb0ELb1EEENS1_36VarlenDynamicPersistentTileSchedulerILi128ELi160ELi256ELi128ELb0ELb1ELb1ELb1ELb0ELb1EEEEEEEEEvNT_6ParamsE,"a",@progbits
	.sectionflags	@""
	.align	4
.nv.constant0._ZN7cutlass13device_kernelIN5flash11enable_sm90INS1_16FlashAttnFwdSm90INS1_25CollectiveMainloopFwdSm90ILi2EN4cute5tupleIJNS5_1CILi1EEES8_S8_EEENS6_IJNS7_ILi128EEENS7_ILi160EEENS7_ILi192EEEEEELi128ENS_12float_e4m3_tEfNS_4arch4Sm90ELb0ELb1ELb0ELb1ELb0ELb0ELb0ELb1ELb1ELb1ELb0ELb0EEENS1_21CollectiveEpilogueFwdINS6_IJSA_SA_SB_EEES9_NS_10bfloat16_tESG_Li256ELb1ELb1ELb0ELb1EEENS1_36VarlenDynamicPersistentTileSchedulerILi128ELi160ELi256ELi128ELb0ELb1ELb1ELb1ELb0ELb1EEEEEEEEEvNT_6ParamsE:
	.zero		3584


//--------------------- .nv.constant0._ZN7cutlass13device_kernelIN5flash11enable_sm90INS1_16FlashAttnFwdSm90INS1_25CollectiveMainloopFwdSm90ILi2EN4cute5tupleIJNS5_1CILi1EEES8_S8_EEENS6_IJNS7_ILi128EEENS7_ILi160EEENS7_ILi192EEEEEELi128ENS_12float_e4m3_tEfNS_4arch4Sm90ELb0ELb1ELb0ELb1ELb0ELb1ELb0ELb1ELb1ELb1ELb0ELb0EEENS1_21CollectiveEpilogueFwdINS6_IJSA_SA_SB_EEES9_NS_10bfloat16_tESG_Li256ELb1ELb1ELb0ELb1EEENS1_36VarlenDynamicPersistentTileSchedulerILi128ELi160ELi256ELi128ELb0ELb1ELb1ELb1ELb0ELb1EEEEEEEEEvNT_6ParamsE --------------------------
	.section	.nv.constant0._ZN7cutlass13device_kernelIN5flash11enable_sm90INS1_16FlashAttnFwdSm90INS1_25CollectiveMainloopFwdSm90ILi2EN4cute5tupleIJNS5_1CILi1EEES8_S8_EEENS6_IJNS7_ILi128EEENS7_ILi160EEENS7_ILi192EEEEEELi128ENS_12float_e4m3_tEfNS_4arch4Sm90ELb0ELb1ELb0ELb1ELb0ELb1ELb0ELb1ELb1ELb1ELb0ELb0EEENS1_21CollectiveEpilogueFwdINS6_IJSA_SA_SB_EEES9_NS_10bfloat16_tESG_Li256ELb1ELb1ELb0ELb1EEENS1_36VarlenDynamicPersistentTileSchedulerILi128ELi160ELi256ELi128ELb0ELb1ELb1ELb1ELb0ELb1EEEEEEEEEvNT_6ParamsE,"a",@progbits
	.sectionflags	@""
	.align	4
.nv.constant0._ZN7cutlass13device_kernelIN5flash11enable_sm90INS1_16FlashAttnFwdSm90INS1_25CollectiveMainloopFwdSm90ILi2EN4cute5tupleIJNS5_1CILi1EEES8_S8_EEENS6_IJNS7_ILi128EEENS7_ILi160EEENS7_ILi192EEEEEELi128ENS_12float_e4m3_tEfNS_4arch4Sm90ELb0ELb1ELb0ELb1ELb0ELb1ELb0ELb1ELb1ELb1ELb0ELb0EEENS1_21CollectiveEpilogueFwdINS6_IJSA_SA_SB_EEES9_NS_10bfloat16_tESG_Li256ELb1ELb1ELb0ELb1EEENS1_36VarlenDynamicPersistentTileSchedulerILi128ELi160ELi256ELi128ELb0ELb1ELb1ELb1ELb0ELb1EEEEEEEEEvNT_6ParamsE:
	.zero		3584


//--------------------- .nv.constant0._ZN7cutlass13device_kernelIN5flash11enable_sm90INS1_16FlashAttnFwdSm90INS1_25CollectiveMainloopFwdSm90ILi2EN4cute5tupleIJNS5_1CILi1EEES8_S8_EEENS6_IJNS7_ILi128EEENS7_ILi160EEENS7_ILi192EEEEEELi128ENS_12float_e4m3_tEfNS_4arch4Sm90ELb1ELb0ELb0ELb0ELb0ELb0ELb0ELb1ELb1ELb1ELb0ELb0EEENS1_21CollectiveEpilogueFwdINS6_IJSA_SA_SB_EEES9_NS_10bfloat16_tESG_Li256ELb0ELb1ELb0ELb1EEENS1_30DynamicPersistentTileSchedulerILi256ELi128ELb0ELb1ELb1EEEEEEEEEvNT_6ParamsE --------------------------
	.section	.nv.constant0._ZN7cutlass13device_kernelIN5flash11enable_sm90INS1_16FlashAttnFwdSm90INS1_25CollectiveMainloopFwdSm90ILi2EN4cute5tupleIJNS5_1CILi1EEES8_S8_EEENS6_IJNS7_ILi128EEENS7_ILi160EEENS7_ILi192EEEEEELi128ENS_12float_e4m3_tEfNS_4arch4Sm90ELb1ELb0ELb0ELb0ELb0ELb0ELb0ELb1ELb1ELb1ELb0ELb0EEENS1_21CollectiveEpilogueFwdINS6_IJSA_SA_SB_EEES9_NS_10bfloat16_tESG_Li256ELb0ELb1ELb0ELb1EEENS1_30DynamicPersistentTileSchedulerILi256ELi128ELb0ELb1ELb1EEEEEEEEEvNT_6ParamsE,"a",@progbits
	.sectionflags	@""
	.align	4
.nv.constant0._ZN7cutlass13device_kernelIN5flash11enable_sm90INS1_16FlashAttnFwdSm90INS1_25CollectiveMainloopFwdSm90ILi2EN4cute5tupleIJNS5_1CILi1EEES8_S8_EEENS6_IJNS7_ILi128EEENS7_ILi160EEENS7_ILi192EEEEEELi128ENS_12float_e4m3_tEfNS_4arch4Sm90ELb1ELb0ELb0ELb0ELb0ELb0ELb0ELb1ELb1ELb1ELb0ELb0EEENS1_21CollectiveEpilogueFwdINS6_IJSA_SA_SB_EEES9_NS_10bfloat16_tESG_Li256ELb0ELb1ELb0ELb1EEENS1_30DynamicPersistentTileSchedulerILi256ELi128ELb0ELb1ELb1EEEEEEEEEvNT_6ParamsE:
	.zero		3584


//--------------------- .nv.constant0._ZN7cutlass13device_kernelIN5flash11enable_sm90INS1_16FlashAttnFwdSm90INS1_25CollectiveMainloopFwdSm90ILi2EN4cute5tupleIJNS5_1CILi1EEES8_S8_EEENS6_IJNS7_ILi128EEENS7_ILi160EEENS7_ILi192EEEEEELi128ENS_12float_e4m3_tEfNS_4arch4Sm90ELb1ELb0ELb0ELb1ELb0ELb0ELb0ELb1ELb1ELb1ELb0ELb0EEENS1_21CollectiveEpilogueFwdINS6_IJSA_SA_SB_EEES9_NS_10bfloat16_tESG_Li256ELb1ELb1ELb0ELb1EEENS1_36VarlenDynamicPersistentTileSchedulerILi128ELi160ELi256ELi128ELb0ELb1ELb1ELb1ELb1ELb1EEEEEEEEEvNT_6ParamsE --------------------------
	.section	.nv.constant0._ZN7cutlass13device_kernelIN5flash11enable_sm90INS1_16FlashAttnFwdSm90INS1_25CollectiveMainloopFwdSm90ILi2EN4cute5tupleIJNS5_1CILi1EEES8_S8_EEENS6_IJNS7_ILi128EEENS7_ILi160EEENS7_ILi192EEEEEELi128ENS_12float_e4m3_tEfNS_4arch4Sm90ELb1ELb0ELb0ELb1ELb0ELb0ELb0ELb1ELb1ELb1ELb0ELb0EEENS1_21CollectiveEpilogueFwdINS6_IJSA_SA_SB_EEES9_NS_10bfloat16_tESG_Li256ELb1ELb1ELb0ELb1EEENS1_36VarlenDynamicPersistentTileSchedulerILi128ELi160ELi256ELi128ELb0ELb1ELb1ELb1ELb1ELb1EEEEEEEEEvNT_6ParamsE,"a",@progbits
	.sectionflags	@""
	.align	4
.nv.constant0._ZN7cutlass13device_kernelIN5flash11enable_sm90INS1_16FlashAttnFwdSm90INS1_25CollectiveMainloopFwdSm90ILi2EN4cute5tupleIJNS5_1CILi1EEES8_S8_EEENS6_IJNS7_ILi128EEENS7_ILi160EEENS7_ILi192EEEEEELi128ENS_12float_e4m3_tEfNS_4arch4Sm90ELb1ELb0ELb0ELb1ELb0ELb0ELb0ELb1ELb1ELb1ELb0ELb0EEENS1_21CollectiveEpilogueFwdINS6_IJSA_SA_SB_EEES9_NS_10bfloat16_tESG_Li256ELb1ELb1ELb0ELb1EEENS1_36VarlenDynamicPersistentTileSchedulerILi128ELi160ELi256ELi128ELb0ELb1ELb1ELb1ELb1ELb1EEEEEEEEEvNT_6ParamsE:
	.zero		3584


//--------------------- .nv.constant0._ZN7cutlass13device_kernelIN5flash11enable_sm90INS1_16FlashAttnFwdSm90INS1_25CollectiveMainloopFwdSm90ILi2EN4cute5tupleIJNS5_1CILi1EEES8_S8_EEENS6_IJNS7_ILi128EEENS7_ILi160EEENS7_ILi192EEEEEELi128ENS_12float_e4m3_tEfNS_4arch4Sm90ELb1ELb0ELb0ELb1ELb0ELb1ELb0ELb1ELb1ELb1ELb0ELb0EEENS1_21CollectiveEpilogueFwdINS6_IJSA_SA_SB_EEES9_NS_10bfloat16_tESG_Li256ELb1ELb1ELb0ELb1EEENS1_36VarlenDynamicPersistentTileSchedulerILi128ELi160ELi256ELi128ELb0ELb1ELb1ELb1ELb1ELb1EEEEEEEEEvNT_6ParamsE --------------------------
	.section	.nv.constant0._ZN7cutlass13device_kernelIN5flash11enable_sm90INS1_16FlashAttnFwdSm90INS1_25CollectiveMainloopFwdSm90ILi2EN4cute5tupleIJNS5_1CILi1EEES8_S8_EEENS6_IJNS7_ILi128EEENS7_ILi160EEENS7_ILi192EEEEEELi128ENS_12float_e4m3_tEfNS_4arch4Sm90ELb1ELb0ELb0ELb1ELb0ELb1ELb0ELb1ELb1ELb1ELb0ELb0EEENS1_21CollectiveEpilogueFwdINS6_IJSA_SA_SB_EEES9_NS_10bfloat16_tESG_Li256ELb1ELb1ELb0ELb1EEENS1_36VarlenDynamicPersistentTileSchedulerILi128ELi160ELi256ELi128ELb0ELb1ELb1ELb1ELb1ELb1EEEEEEEEEvNT_6ParamsE,"a",@progbits
	.sectionflags	@""
	.align	4
.nv.constant0._ZN7cutlass13device_kernelIN5flash11enable_sm90INS1_16FlashAttnFwdSm90INS1_25CollectiveMainloopFwdSm90ILi2EN4cute5tupleIJNS5_1CILi1EEES8_S8_EEENS6_IJNS7_ILi128EEENS7_ILi160EEENS7_ILi192EEEEEELi128ENS_12float_e4m3_tEfNS_4arch4Sm90ELb1ELb0ELb0ELb1ELb0ELb1ELb0ELb1ELb1ELb1ELb0ELb0EEENS1_21CollectiveEpilogueFwdINS6_IJSA_SA_SB_EEES9_NS_10bfloat16_tESG_Li256ELb1ELb1ELb0ELb1EEENS1_36VarlenDynamicPersistentTileSchedulerILi128ELi160ELi256ELi128ELb0ELb1ELb1ELb1ELb1ELb1EEEEEEEEEvNT_6ParamsE:
	.zero		3584


//--------------------- SYMBOLS --------------------------

	.type		.nv.reservedSmem.offset0,@object
	.size		.nv.reservedSmem.offset0,0x4
